	.target	sm_90a

	.elftype	@"ET_EXEC"


//--------------------- .note.nv.tkinfo           --------------------------
	.section	.note.nv.tkinfo,"",@"SHT_NOTE"
	.sectionflags	@"SHF_NOTE_NV_TKINFO"
	.tkinfo
        /*0018*/ 	.word	0x00000002
        /*0030*/ 	.string	""
        /*0030*/ 	.string	"ptxas"
        /*0030*/ 	.string	"Cuda compilation tools, release 13.0, V13.0.88"
        /*0030*/ 	.string	"Build cuda_13.0.r13.0/compiler.36424714_0"
        /*0030*/ 	.string	"-arch sm_90a -m 64 "



//--------------------- .note.nv.cuinfo           --------------------------
	.section	.note.nv.cuinfo,"",@"SHT_NOTE"
	.sectionflags	@"SHF_NOTE_NV_CUINFO"
        /*0018*/ 	.short	0x0002
        /*001a*/ 	.short	0x005a
        /*001c*/ 	.short	0x0082
	.zero		2


//--------------------- .nv.info                  --------------------------
	.section	.nv.info,"",@"SHT_CUDA_INFO"
	.align	4


	//----- nvinfo : EIATTR_REGCOUNT
	.align		4
        /*0000*/ 	.byte	0x04, 0x2f
        /*0002*/ 	.short	(.L_15 - .L_14)
	.align		4
.L_14:
        /*0004*/ 	.word	index@(_ZN7cutlass13device_kernelINS_4gemm6kernel13GemmUniversalIN4cute5tupleIJiiiiEEENS1_10collective13CollectiveMmaINS1_34MainloopSm90TmaGmmaWarpSpecializedILi7ENS5_IJNS4_1CILi1EEESB_SB_EEENS1_35KernelTmaWarpSpecializedCooperativeEEENS5_IJNSA_ILi128EEESF_NSA_ILi64EEEEEENS_10bfloat16_tENS5_IJlSB_lEEESI_SJ_NS4_8TiledMMAINS4_8MMA_AtomIJNS4_4SM904GMMA28MMA_64x128x16_F32BF16BF16_SSILNSN_5MajorE0ELSP_0ELNSN_7ScaleInE1ELSQ_1EEEEEENS4_6LayoutINS5_IJNSA_ILi2EEESB_SB_EEENS5_IJSB_NSA_ILi0EEESW_EEEEENS5_IJNS4_10UnderscoreESZ_SZ_EEEEENS4_13SM90_TMA_LOADENS4_14ComposedLayoutINS4_7SwizzleILi3ELi4ELi3EEENS4_18smem_ptr_flag_bitsILi16EEENST_INS5_IJNSA_ILi8EEESG_EEENS5_IJSG_SB_EEEEEEEvNS4_8identityES12_S1C_vS1D_EENS_8epilogue10collective6detail29Sm90TmaWarpSpecializedAdapterINS1G_15DefaultEpilogueISI_SJ_SJ_NS1F_6thread17LinearCombinationISI_Li1EffLNS1K_9ScaleType4KindE0ELNS_15FloatRoundStyleE2ESI_EENS1_15EpilogueDefaultEEEEEvvEEEEvNT_6ParamsE)
        /*0008*/ 	.word	0x000000a8


	//----- nvinfo : EIATTR_FRAME_SIZE
	.align		4
.L_15:
        /*000c*/ 	.byte	0x04, 0x11
        /*000e*/ 	.short	(.L_17 - .L_16)
	.align		4
.L_16:
        /*0010*/ 	.word	index@(_ZN7cutlass13device_kernelINS_4gemm6kernel13GemmUniversalIN4cute5tupleIJiiiiEEENS1_10collective13CollectiveMmaINS1_34MainloopSm90TmaGmmaWarpSpecializedILi7ENS5_IJNS4_1CILi1EEESB_SB_EEENS1_35KernelTmaWarpSpecializedCooperativeEEENS5_IJNSA_ILi128EEESF_NSA_ILi64EEEEEENS_10bfloat16_tENS5_IJlSB_lEEESI_SJ_NS4_8TiledMMAINS4_8MMA_AtomIJNS4_4SM904GMMA28MMA_64x128x16_F32BF16BF16_SSILNSN_5MajorE0ELSP_0ELNSN_7ScaleInE1ELSQ_1EEEEEENS4_6LayoutINS5_IJNSA_ILi2EEESB_SB_EEENS5_IJSB_NSA_ILi0EEESW_EEEEENS5_IJNS4_10UnderscoreESZ_SZ_EEEEENS4_13SM90_TMA_LOADENS4_14ComposedLayoutINS4_7SwizzleILi3ELi4ELi3EEENS4_18smem_ptr_flag_bitsILi16EEENST_INS5_IJNSA_ILi8EEESG_EEENS5_IJSG_SB_EEEEEEEvNS4_8identityES12_S1C_vS1D_EENS_8epilogue10collective6detail29Sm90TmaWarpSpecializedAdapterINS1G_15DefaultEpilogueISI_SJ_SJ_NS1F_6thread17LinearCombinationISI_Li1EffLNS1K_9ScaleType4KindE0ELNS_15FloatRoundStyleE2ESI_EENS1_15EpilogueDefaultEEEEEvvEEEEvNT_6ParamsE)
        /*0014*/ 	.word	0x00000000


	//----- nvinfo : EIATTR_MIN_STACK_SIZE
	.align		4
.L_17:
        /*0018*/ 	.byte	0x04, 0x12
        /*001a*/ 	.short	(.L_19 - .L_18)
	.align		4
.L_18:
        /*001c*/ 	.word	index@(_ZN7cutlass13device_kernelINS_4gemm6kernel13GemmUniversalIN4cute5tupleIJiiiiEEENS1_10collective13CollectiveMmaINS1_34MainloopSm90TmaGmmaWarpSpecializedILi7ENS5_IJNS4_1CILi1EEESB_SB_EEENS1_35KernelTmaWarpSpecializedCooperativeEEENS5_IJNSA_ILi128EEESF_NSA_ILi64EEEEEENS_10bfloat16_tENS5_IJlSB_lEEESI_SJ_NS4_8TiledMMAINS4_8MMA_AtomIJNS4_4SM904GMMA28MMA_64x128x16_F32BF16BF16_SSILNSN_5MajorE0ELSP_0ELNSN_7ScaleInE1ELSQ_1EEEEEENS4_6LayoutINS5_IJNSA_ILi2EEESB_SB_EEENS5_IJSB_NSA_ILi0EEESW_EEEEENS5_IJNS4_10UnderscoreESZ_SZ_EEEEENS4_13SM90_TMA_LOADENS4_14ComposedLayoutINS4_7SwizzleILi3ELi4ELi3EEENS4_18smem_ptr_flag_bitsILi16EEENST_INS5_IJNSA_ILi8EEESG_EEENS5_IJSG_SB_EEEEEEEvNS4_8identityES12_S1C_vS1D_EENS_8epilogue10collective6detail29Sm90TmaWarpSpecializedAdapterINS1G_15DefaultEpilogueISI_SJ_SJ_NS1F_6thread17LinearCombinationISI_Li1EffLNS1K_9ScaleType4KindE0ELNS_15FloatRoundStyleE2ESI_EENS1_15EpilogueDefaultEEEEEvvEEEEvNT_6ParamsE)
        /*0020*/ 	.word	0x00000000
.L_19:


//--------------------- .nv.compat                --------------------------
	.section	.nv.compat,"",@"SHT_CUDA_COMPAT_INFO"
	.align	4
        /*0000*/ 	.byte	0x02, 0x09, 0x01, 0x00, 0x02, 0x02, 0x04, 0x00, 0x02, 0x05, 0x05, 0x00, 0x03, 0x07, 0x01, 0x01
        /*0010*/ 	.byte	0x02, 0x03, 0x01, 0x00, 0x02, 0x06, 0x01, 0x00, 0x04, 0x0b, 0x08, 0x00, 0x00, 0x00, 0x00, 0x00
        /*0020*/ 	.byte	0x00, 0x00, 0x00, 0x00


//--------------------- .nv.info._ZN7cutlass13device_kernelINS_4gemm6kernel13GemmUniversalIN4cute5tupleIJiiiiEEENS1_10collective13CollectiveMmaINS1_34MainloopSm90TmaGmmaWarpSpecializedILi7ENS5_IJNS4_1CILi1EEESB_SB_EEENS1_35KernelTmaWarpSpecializedCooperativeEEENS5_IJNSA_ILi128EEESF_NSA_ILi64EEEEEENS_10bfloat16_tENS5_IJlSB_lEEESI_SJ_NS4_8TiledMMAINS4_8MMA_AtomIJNS4_4SM904GMMA28MMA_64x128x16_F32BF16BF16_SSILNSN_5MajorE0ELSP_0ELNSN_7ScaleInE1ELSQ_1EEEEEENS4_6LayoutINS5_IJNSA_ILi2EEESB_SB_EEENS5_IJSB_NSA_ILi0EEESW_EEEEENS5_IJNS4_10UnderscoreESZ_SZ_EEEEENS4_13SM90_TMA_LOADENS4_14ComposedLayoutINS4_7SwizzleILi3ELi4ELi3EEENS4_18smem_ptr_flag_bitsILi16EEENST_INS5_IJNSA_ILi8EEESG_EEENS5_IJSG_SB_EEEEEEEvNS4_8identityES12_S1C_vS1D_EENS_8epilogue10collective6detail29Sm90TmaWarpSpecializedAdapterINS1G_15DefaultEpilogueISI_SJ_SJ_NS1F_6thread17LinearCombinationISI_Li1EffLNS1K_9ScaleType4KindE0ELNS_15FloatRoundStyleE2ESI_EENS1_15EpilogueDefaultEEEEEvvEEEEvNT_6ParamsE --------------------------
	.section	.nv.info._ZN7cutlass13device_kernelINS_4gemm6kernel13GemmUniversalIN4cute5tupleIJiiiiEEENS1_10collective13CollectiveMmaINS1_34MainloopSm90TmaGmmaWarpSpecializedILi7ENS5_IJNS4_1CILi1EEESB_SB_EEENS1_35KernelTmaWarpSpecializedCooperativeEEENS5_IJNSA_ILi128EEESF_NSA_ILi64EEEEEENS_10bfloat16_tENS5_IJlSB_lEEESI_SJ_NS4_8TiledMMAINS4_8MMA_AtomIJNS4_4SM904GMMA28MMA_64x128x16_F32BF16BF16_SSILNSN_5MajorE0ELSP_0ELNSN_7ScaleInE1ELSQ_1EEEEEENS4_6LayoutINS5_IJNSA_ILi2EEESB_SB_EEENS5_IJSB_NSA_ILi0EEESW_EEEEENS5_IJNS4_10UnderscoreESZ_SZ_EEEEENS4_13SM90_TMA_LOADENS4_14ComposedLayoutINS4_7SwizzleILi3ELi4ELi3EEENS4_18smem_ptr_flag_bitsILi16EEENST_INS5_IJNSA_ILi8EEESG_EEENS5_IJSG_SB_EEEEEEEvNS4_8identityES12_S1C_vS1D_EENS_8epilogue10collective6detail29Sm90TmaWarpSpecializedAdapterINS1G_15DefaultEpilogueISI_SJ_SJ_NS1F_6thread17LinearCombinationISI_Li1EffLNS1K_9ScaleType4KindE0ELNS_15FloatRoundStyleE2ESI_EENS1_15EpilogueDefaultEEEEEvvEEEEvNT_6ParamsE,"",@"SHT_CUDA_INFO"
	.sectionflags	@""
	.align	4


	//----- nvinfo : EIATTR_CUDA_API_VERSION
	.align		4
        /*0000*/ 	.byte	0x04, 0x37
        /*0002*/ 	.short	(.L_21 - .L_20)
.L_20:
        /*0004*/ 	.word	0x00000082


	//----- nvinfo : EIATTR_KPARAM_INFO
	.align		4
.L_21:
        /*0008*/ 	.byte	0x04, 0x17
        /*000a*/ 	.short	(.L_23 - .L_22)
.L_22:
        /*000c*/ 	.word	0x00000000
        /*0010*/ 	.short	0x0000
        /*0012*/ 	.short	0x0070
        /*0014*/ 	.byte	0x00, 0xf0, 0x01, 0x10


	//----- nvinfo : EIATTR_SPARSE_MMA_MASK
	.align		4
.L_23:
        /*0018*/ 	.byte	0x03, 0x50
        /*001a*/ 	.short	0x0000


	//----- nvinfo : EIATTR_MAXREG_COUNT
	.align		4
        /*001c*/ 	.byte	0x03, 0x1b
        /*001e*/ 	.short	0x00a8


	//----- nvinfo : EIATTR_NUM_BARRIERS
	.align		4
        /*0020*/ 	.byte	0x02, 0x4c
        /*0022*/ 	.byte	0x01
	.zero		1


	//----- nvinfo : EIATTR_EXTERNS
	.align		4
        /*0024*/ 	.byte	0x04, 0x0f
        /*0026*/ 	.short	(.L_25 - .L_24)


	//   ....[0]....
	.align		4
.L_24:
        /*0028*/ 	.word	index@(__assertfail)


	//----- nvinfo : EIATTR_MERCURY_ISA_VERSION
	.align		4
.L_25:
        /*002c*/ 	.byte	0x03, 0x5f
        /*002e*/ 	.short	0x0101


	//----- nvinfo : EIATTR_INT_WARP_WIDE_INSTR_OFFSETS
	.align		4
        /*0030*/ 	.byte	0x04, 0x31
        /*0032*/ 	.short	(.L_27 - .L_26)


	//   ....[0]....
.L_26:
        /*0034*/ 	.word	0x00000450


	//   ....[1]....
        /*0038*/ 	.word	0x00000460


	//   ....[2]....
        /*003c*/ 	.word	0x00000520


	//----- nvinfo : EIATTR_COOP_GROUP_MASK_REGIDS
	.align		4
.L_27:
        /*0040*/ 	.byte	0x04, 0x29
        /*0042*/ 	.short	(.L_29 - .L_28)


	//   ....[0]....
.L_28:
        /*0044*/ 	.word	0xffffffff


	//   ....[1]....
        /*0048*/ 	.word	0xffffffff


	//   ....[2]....
        /*004c*/ 	.word	0xffffffff


	//   ....[3]....
        /*0050*/ 	.word	0xffffffff


	//   ....[4]....
        /*0054*/ 	.word	0xffffffff


	//----- nvinfo : EIATTR_COOP_GROUP_INSTR_OFFSETS
	.align		4
.L_29:
        /*0058*/ 	.byte	0x04, 0x28
        /*005a*/ 	.short	(.L_31 - .L_30)


	//   ....[0]....
.L_30:
        /*005c*/ 	.word	0x00000060


	//   ....[1]....
        /*0060*/ 	.word	0x00000070


	//   ....[2]....
        /*0064*/ 	.word	0x00000130


	//   ....[3]....
        /*0068*/ 	.word	0x00000320


	//   ....[4]....
        /*006c*/ 	.word	0x00001220


	//----- nvinfo : EIATTR_REG_RECONFIG
	.align		4
.L_31:
        /*0070*/ 	.byte	0x01, 0x54
	.zero		2


	//----- nvinfo : EIATTR_SYSCALL_OFFSETS
	.align		4
        /*0074*/ 	.byte	0x04, 0x46
        /*0076*/ 	.short	(.L_33 - .L_32)


	//   ....[0]....
.L_32:
        /*0078*/ 	.word	0x00001410


	//----- nvinfo : EIATTR_MBARRIER_INSTR_OFFSETS
	.align		4
.L_33:
        /*007c*/ 	.byte	0x04, 0x39
        /*007e*/ 	.short	(.L_35 - .L_34)


	//   ....[0]....
.L_34:
        /*0080*/ 	.word	0x00000230
        /*0084*/ 	.word	0x000000ff
        /*0088*/ 	.word	0x00000000
        /*008c*/ 	.short	0x0100
        /*008e*/ 	.byte	0x08
	.zero		1


	//   ....[1]....
        /*0090*/ 	.word	0x00000240
        /*0094*/ 	.word	0x000000ff
        /*0098*/ 	.word	0x00000038
        /*009c*/ 	.short	0x0100
        /*009e*/ 	.byte	0x08
	.zero		1


	//   ....[2]....
        /*00a0*/ 	.word	0x00000250
        /*00a4*/ 	.word	0x000000ff
        /*00a8*/ 	.word	0x00000008
        /*00ac*/ 	.short	0x0100
        /*00ae*/ 	.byte	0x08
	.zero		1


	//   ....[3]....
        /*00b0*/ 	.word	0x00000260
        /*00b4*/ 	.word	0x000000ff
        /*00b8*/ 	.word	0x00000040
        /*00bc*/ 	.short	0x0100
        /*00be*/ 	.byte	0x08
	.zero		1


	//   ....[4]....
        /*00c0*/ 	.word	0x00000270
        /*00c4*/ 	.word	0x000000ff
        /*00c8*/ 	.word	0x00000010
        /*00cc*/ 	.short	0x0100
        /*00ce*/ 	.byte	0x08
	.zero		1


	//   ....[5]....
        /*00d0*/ 	.word	0x00000280
        /*00d4*/ 	.word	0x000000ff
        /*00d8*/ 	.word	0x00000048
        /*00dc*/ 	.short	0x0100
        /*00de*/ 	.byte	0x08
	.zero		1


	//   ....[6]....
        /*00e0*/ 	.word	0x00000290
        /*00e4*/ 	.word	0x000000ff
        /*00e8*/ 	.word	0x00000018
        /*00ec*/ 	.short	0x0100
        /*00ee*/ 	.byte	0x08
	.zero		1


	//   ....[7]....
        /*00f0*/ 	.word	0x000002a0
        /*00f4*/ 	.word	0x000000ff
        /*00f8*/ 	.word	0x00000050
        /*00fc*/ 	.short	0x0100
        /*00fe*/ 	.byte	0x08
	.zero		1


	//   ....[8]....
        /*0100*/ 	.word	0x000002b0
        /*0104*/ 	.word	0x000000ff
        /*0108*/ 	.word	0x00000020
        /*010c*/ 	.short	0x0100
        /*010e*/ 	.byte	0x08
	.zero		1


	//   ....[9]....
        /*0110*/ 	.word	0x000002c0
        /*0114*/ 	.word	0x000000ff
        /*0118*/ 	.word	0x00000058
        /*011c*/ 	.short	0x0100
        /*011e*/ 	.byte	0x08
	.zero		1


	//   ....[10]....
        /*0120*/ 	.word	0x000002d0
        /*0124*/ 	.word	0x000000ff
        /*0128*/ 	.word	0x00000028
        /*012c*/ 	.short	0x0100
        /*012e*/ 	.byte	0x08
	.zero		1


	//   ....[11]....
        /*0130*/ 	.word	0x000002e0
        /*0134*/ 	.word	0x000000ff
        /*0138*/ 	.word	0x00000060
        /*013c*/ 	.short	0x0100
        /*013e*/ 	.byte	0x08
	.zero		1


	//   ....[12]....
        /*0140*/ 	.word	0x000002f0
        /*0144*/ 	.word	0x000000ff
        /*0148*/ 	.word	0x00000030
        /*014c*/ 	.short	0x0100
        /*014e*/ 	.byte	0x08
	.zero		1


	//   ....[13]....
        /*0150*/ 	.word	0x00000300
        /*0154*/ 	.word	0x000000ff
        /*0158*/ 	.word	0x00000068
        /*015c*/ 	.short	0x0100
        /*015e*/ 	.byte	0x08
	.zero		1


	//   ....[14]....
        /*0160*/ 	.word	0x000005a0
        /*0164*/ 	.word	0x000000ff
        /*0168*/ 	.word	0x00000080
        /*016c*/ 	.short	0x0100
        /*016e*/ 	.byte	0x08
	.zero		1


	//   ....[15]....
        /*0170*/ 	.word	0x00000620
        /*0174*/ 	.word	0x000000ff
        /*0178*/ 	.word	0x00000088
        /*017c*/ 	.short	0x0100
        /*017e*/ 	.byte	0x08
	.zero		1


	//   ....[16]....
        /*0180*/ 	.word	0x00001490
        /*0184*/ 	.word	0x00000003
        /*0188*/ 	.word	0x00000000
        /*018c*/ 	.short	0x010a
        /*018e*/ 	.byte	0x3f
	.zero		1


	//   ....[17]....
        /*0190*/ 	.word	0x000014f0
        /*0194*/ 	.word	0x00000003
        /*0198*/ 	.word	0x00000000
        /*019c*/ 	.short	0x010a
        /*019e*/ 	.byte	0x3f
	.zero		1


	//   ....[18]....
        /*01a0*/ 	.word	0x00001840
        /*01a4*/ 	.word	0x000000ff
        /*01a8*/ 	.word	0x00000000
        /*01ac*/ 	.short	0x010a
        /*01ae*/ 	.byte	0x07
	.zero		1


	//   ....[19]....
        /*01b0*/ 	.word	0x00001880
        /*01b4*/ 	.word	0x000000ff
        /*01b8*/ 	.word	0x00000000
        /*01bc*/ 	.short	0x010a
        /*01be*/ 	.byte	0x07
	.zero		1


	//   ....[20]....
        /*01c0*/ 	.word	0x00001ae0
        /*01c4*/ 	.word	0x000000ff
        /*01c8*/ 	.word	0x00000000
        /*01cc*/ 	.short	0x0101
        /*01ce*/ 	.byte	0x07
	.zero		1


	//   ....[21]....
        /*01d0*/ 	.word	0x00001ce0
        /*01d4*/ 	.word	0x000000ff
        /*01d8*/ 	.word	0x00000000
        /*01dc*/ 	.short	0x0101
        /*01de*/ 	.byte	0x04
	.zero		1


	//   ....[22]....
        /*01e0*/ 	.word	0x00006ee0
        /*01e4*/ 	.word	0x0000000e
        /*01e8*/ 	.word	0x00000038
        /*01ec*/ 	.short	0x010a
        /*01ee*/ 	.byte	0x3f
	.zero		1


	//   ....[23]....
        /*01f0*/ 	.word	0x000072b0
        /*01f4*/ 	.word	0x00000006
        /*01f8*/ 	.word	0x00000088
        /*01fc*/ 	.short	0x0101
        /*01fe*/ 	.byte	0x3f
	.zero		1


	//   ....[24]....
        /*0200*/ 	.word	0x00007990
        /*0204*/ 	.word	0x00000007
        /*0208*/ 	.word	0x00000000
        /*020c*/ 	.short	0x010a
        /*020e*/ 	.byte	0x3f
	.zero		1


	//   ....[25]....
        /*0210*/ 	.word	0x00007a10
        /*0214*/ 	.word	0x00000009
        /*0218*/ 	.word	0x00000000
        /*021c*/ 	.short	0x010a
        /*021e*/ 	.byte	0x3f
	.zero		1


	//   ....[26]....
        /*0220*/ 	.word	0x00007aa0
        /*0224*/ 	.word	0x00000006
        /*0228*/ 	.word	0x00000000
        /*022c*/ 	.short	0x010a
        /*022e*/ 	.byte	0x3f
	.zero		1


	//   ....[27]....
        /*0230*/ 	.word	0x00007b30
        /*0234*/ 	.word	0x00000009
        /*0238*/ 	.word	0x00000000
        /*023c*/ 	.short	0x010a
        /*023e*/ 	.byte	0x3f
	.zero		1


	//   ....[28]....
        /*0240*/ 	.word	0x00007bc0
        /*0244*/ 	.word	0x00000006
        /*0248*/ 	.word	0x00000000
        /*024c*/ 	.short	0x010a
        /*024e*/ 	.byte	0x3f
	.zero		1


	//   ....[29]....
        /*0250*/ 	.word	0x00007c50
        /*0254*/ 	.word	0x00000009
        /*0258*/ 	.word	0x00000000
        /*025c*/ 	.short	0x010a
        /*025e*/ 	.byte	0x3f
	.zero		1


	//   ....[30]....
        /*0260*/ 	.word	0x00007ce0
        /*0264*/ 	.word	0x00000003
        /*0268*/ 	.word	0x00000000
        /*026c*/ 	.short	0x010a
        /*026e*/ 	.byte	0x3f
	.zero		1


	//   ....[31]....
        /*0270*/ 	.word	0x00007d40
        /*0274*/ 	.word	0x00000003
        /*0278*/ 	.word	0x00000000
        /*027c*/ 	.short	0x010a
        /*027e*/ 	.byte	0x3f
	.zero		1


	//   ....[32]....
        /*0280*/ 	.word	0x00007da0
        /*0284*/ 	.word	0x00000004
        /*0288*/ 	.word	0x00000000
        /*028c*/ 	.short	0x010a
        /*028e*/ 	.byte	0x3f
	.zero		1


	//   ....[33]....
        /*0290*/ 	.word	0x00007e70
        /*0294*/ 	.word	0x0000000e
        /*0298*/ 	.word	0x00000038
        /*029c*/ 	.short	0x010a
        /*029e*/ 	.byte	0x3f
	.zero		1


	//   ....[34]....
        /*02a0*/ 	.word	0x00007f40
        /*02a4*/ 	.word	0x00000007
        /*02a8*/ 	.word	0x00000000
        /*02ac*/ 	.short	0x010a
        /*02ae*/ 	.byte	0x3f
	.zero		1


	//   ....[35]....
        /*02b0*/ 	.word	0x00007f90
        /*02b4*/ 	.word	0x00000009
        /*02b8*/ 	.word	0x00000000
        /*02bc*/ 	.short	0x010a
        /*02be*/ 	.byte	0x3f
	.zero		1


	//   ....[36]....
        /*02c0*/ 	.word	0x00007fe0
        /*02c4*/ 	.word	0x00000006
        /*02c8*/ 	.word	0x00000000
        /*02cc*/ 	.short	0x010a
        /*02ce*/ 	.byte	0x3f
	.zero		1


	//   ....[37]....
        /*02d0*/ 	.word	0x00008030
        /*02d4*/ 	.word	0x00000009
        /*02d8*/ 	.word	0x00000000
        /*02dc*/ 	.short	0x010a
        /*02de*/ 	.byte	0x3f
	.zero		1


	//   ....[38]....
        /*02e0*/ 	.word	0x00008080
        /*02e4*/ 	.word	0x00000006
        /*02e8*/ 	.word	0x00000000
        /*02ec*/ 	.short	0x010a
        /*02ee*/ 	.byte	0x3f
	.zero		1


	//   ....[39]....
        /*02f0*/ 	.word	0x000080d0
        /*02f4*/ 	.word	0x00000009
        /*02f8*/ 	.word	0x00000000
        /*02fc*/ 	.short	0x010a
        /*02fe*/ 	.byte	0x3f
	.zero		1


	//----- nvinfo : EIATTR_NUM_MBARRIERS
	.align		4
.L_35:
        /*0300*/ 	.byte	0x03, 0x38
        /*0302*/ 	.short	0x0010


	//----- nvinfo : EIATTR_EXIT_INSTR_OFFSETS
	.align		4
        /*0304*/ 	.byte	0x04, 0x1c
        /*0306*/ 	.short	(.L_37 - .L_36)


	//   ....[0]....
.L_36:
        /*0308*/ 	.word	0x000006c0


	//   ....[1]....
        /*030c*/ 	.word	0x00000f80


	//   ....[2]....
        /*0310*/ 	.word	0x000065c0


	//   ....[3]....
        /*0314*/ 	.word	0x00006bf0


	//   ....[4]....
        /*0318*/ 	.word	0x00007d30


	//----- nvinfo : EIATTR_MAX_THREADS
	.align		4
.L_37:
        /*031c*/ 	.byte	0x04, 0x05
        /*031e*/ 	.short	(.L_39 - .L_38)
.L_38:
        /*0320*/ 	.word	0x00000180
        /*0324*/ 	.word	0x00000001
        /*0328*/ 	.word	0x00000001


	//----- nvinfo : EIATTR_CRS_STACK_SIZE
	.align		4
.L_39:
        /*032c*/ 	.byte	0x04, 0x1e
        /*032e*/ 	.short	(.L_41 - .L_40)
.L_40:
        /*0330*/ 	.word	0x00000000


	//----- nvinfo : EIATTR_CBANK_PARAM_SIZE
	.align		4
.L_41:
        /*0334*/ 	.byte	0x03, 0x19
        /*0336*/ 	.short	0x0470


	//----- nvinfo : EIATTR_PARAM_CBANK
	.align		4
        /*0338*/ 	.byte	0x04, 0x0a
        /*033a*/ 	.short	(.L_43 - .L_42)
	.align		4
.L_42:
        /*033c*/ 	.word	index@(.nv.constant0._ZN7cutlass13device_kernelINS_4gemm6kernel13GemmUniversalIN4cute5tupleIJiiiiEEENS1_10collective13CollectiveMmaINS1_34MainloopSm90TmaGmmaWarpSpecializedILi7ENS5_IJNS4_1CILi1EEESB_SB_EEENS1_35KernelTmaWarpSpecializedCooperativeEEENS5_IJNSA_ILi128EEESF_NSA_ILi64EEEEEENS_10bfloat16_tENS5_IJlSB_lEEESI_SJ_NS4_8TiledMMAINS4_8MMA_AtomIJNS4_4SM904GMMA28MMA_64x128x16_F32BF16BF16_SSILNSN_5MajorE0ELSP_0ELNSN_7ScaleInE1ELSQ_1EEEEEENS4_6LayoutINS5_IJNSA_ILi2EEESB_SB_EEENS5_IJSB_NSA_ILi0EEESW_EEEEENS5_IJNS4_10UnderscoreESZ_SZ_EEEEENS4_13SM90_TMA_LOADENS4_14ComposedLayoutINS4_7SwizzleILi3ELi4ELi3EEENS4_18smem_ptr_flag_bitsILi16EEENST_INS5_IJNSA_ILi8EEESG_EEENS5_IJSG_SB_EEEEEEEvNS4_8identityES12_S1C_vS1D_EENS_8epilogue10collective6detail29Sm90TmaWarpSpecializedAdapterINS1G_15DefaultEpilogueISI_SJ_SJ_NS1F_6thread17LinearCombinationISI_Li1EffLNS1K_9ScaleType4KindE0ELNS_15FloatRoundStyleE2ESI_EENS1_15EpilogueDefaultEEEEEvvEEEEvNT_6ParamsE)
        /*0340*/ 	.short	0x0210
        /*0342*/ 	.short	0x0470


	//----- nvinfo : EIATTR_SW_WAR
	.align		4
.L_43:
        /*0344*/ 	.byte	0x04, 0x36
        /*0346*/ 	.short	(.L_45 - .L_44)
.L_44:
        /*0348*/ 	.word	0x00000008
.L_45:


//--------------------- .nv.callgraph             --------------------------
	.section	.nv.callgraph,"",@"SHT_CUDA_CALLGRAPH"
	.align	4
	.sectionentsize	8
	.align		4
        /*0000*/ 	.word	0x00000000
	.align		4
        /*0004*/ 	.word	0xffffffff
	.align		4
        /*0008*/ 	.word	index@(_ZN7cutlass13device_kernelINS_4gemm6kernel13GemmUniversalIN4cute5tupleIJiiiiEEENS1_10collective13CollectiveMmaINS1_34MainloopSm90TmaGmmaWarpSpecializedILi7ENS5_IJNS4_1CILi1EEESB_SB_EEENS1_35KernelTmaWarpSpecializedCooperativeEEENS5_IJNSA_ILi128EEESF_NSA_ILi64EEEEEENS_10bfloat16_tENS5_IJlSB_lEEESI_SJ_NS4_8TiledMMAINS4_8MMA_AtomIJNS4_4SM904GMMA28MMA_64x128x16_F32BF16BF16_SSILNSN_5MajorE0ELSP_0ELNSN_7ScaleInE1ELSQ_1EEEEEENS4_6LayoutINS5_IJNSA_ILi2EEESB_SB_EEENS5_IJSB_NSA_ILi0EEESW_EEEEENS5_IJNS4_10UnderscoreESZ_SZ_EEEEENS4_13SM90_TMA_LOADENS4_14ComposedLayoutINS4_7SwizzleILi3ELi4ELi3EEENS4_18smem_ptr_flag_bitsILi16EEENST_INS5_IJNSA_ILi8EEESG_EEENS5_IJSG_SB_EEEEEEEvNS4_8identityES12_S1C_vS1D_EENS_8epilogue10collective6detail29Sm90TmaWarpSpecializedAdapterINS1G_15DefaultEpilogueISI_SJ_SJ_NS1F_6thread17LinearCombinationISI_Li1EffLNS1K_9ScaleType4KindE0ELNS_15FloatRoundStyleE2ESI_EENS1_15EpilogueDefaultEEEEEvvEEEEvNT_6ParamsE)
	.align		4
        /*000c*/ 	.word	index@(__assertfail)
	.align		4
        /*0010*/ 	.word	0x00000000
	.align		4
        /*0014*/ 	.word	0xfffffffe
	.align		4
        /*0018*/ 	.word	0x00000000
	.align		4
        /*001c*/ 	.word	0xfffffffd
	.align		4
        /*0020*/ 	.word	0x00000000
	.align		4
        /*0024*/ 	.word	0xfffffffc


//--------------------- .nv.constant4             --------------------------
	.section	.nv.constant4,"a",@progbits
	.align	8
	.align		8
.nv.constant4:
        /*0000*/ 	.dword	__assertfail
	.align		8
        /*0008*/ 	.dword	__unnamed_1
	.align		8
        /*0010*/ 	.dword	_ZN39_INTERNAL_9a3d20fd_4_k_cu_18007be7_27864cuda3std3__45__cpo5beginE
	.align		8
        /*0018*/ 	.dword	_ZN39_INTERNAL_9a3d20fd_4_k_cu_18007be7_27864cuda3std3__45__cpo3endE
	.align		8
        /*0020*/ 	.dword	_ZN39_INTERNAL_9a3d20fd_4_k_cu_18007be7_27864cuda3std3__45__cpo6cbeginE
	.align		8
        /*0028*/ 	.dword	_ZN39_INTERNAL_9a3d20fd_4_k_cu_18007be7_27864cuda3std3__45__cpo4cendE
	.align		8
        /*0030*/ 	.dword	_ZN39_INTERNAL_9a3d20fd_4_k_cu_18007be7_27864cuda3std3__441_GLOBAL__N__9a3d20fd_4_k_cu_18007be7_27866ignoreE
	.align		8
        /*0038*/ 	.dword	_ZN39_INTERNAL_9a3d20fd_4_k_cu_18007be7_27864cuda3std3__419piecewise_constructE
	.align		8
        /*0040*/ 	.dword	_ZN39_INTERNAL_9a3d20fd_4_k_cu_18007be7_27864cuda3std3__48in_placeE
	.align		8
        /*0048*/ 	.dword	_ZN39_INTERNAL_9a3d20fd_4_k_cu_18007be7_27864cuda3std6ranges3__45__cpo4swapE
	.align		8
        /*0050*/ 	.dword	_ZN39_INTERNAL_9a3d20fd_4_k_cu_18007be7_27864cuda3std6ranges3__45__cpo9iter_moveE
	.align		8
        /*0058*/ 	.dword	_ZN39_INTERNAL_9a3d20fd_4_k_cu_18007be7_27864cute7productE
	.align		8
        /*0060*/ 	.dword	_ZN39_INTERNAL_9a3d20fd_4_k_cu_18007be7_27864cute1_E
	.align		8
        /*0068*/ 	.dword	$str$22
	.align		8
        /*0070*/ 	.dword	$str$23


//--------------------- .text._ZN7cutlass13device_kernelINS_4gemm6kernel13GemmUniversalIN4cute5tupleIJiiiiEEENS1_10collective13CollectiveMmaINS1_34MainloopSm90TmaGmmaWarpSpecializedILi7ENS5_IJNS4_1CILi1EEESB_SB_EEENS1_35KernelTmaWarpSpecializedCooperativeEEENS5_IJNSA_ILi128EEESF_NSA_ILi64EEEEEENS_10bfloat16_tENS5_IJlSB_lEEESI_SJ_NS4_8TiledMMAINS4_8MMA_AtomIJNS4_4SM904GMMA28MMA_64x128x16_F32BF16BF16_SSILNSN_5MajorE0ELSP_0ELNSN_7ScaleInE1ELSQ_1EEEEEENS4_6LayoutINS5_IJNSA_ILi2EEESB_SB_EEENS5_IJSB_NSA_ILi0EEESW_EEEEENS5_IJNS4_10UnderscoreESZ_SZ_EEEEENS4_13SM90_TMA_LOADENS4_14ComposedLayoutINS4_7SwizzleILi3ELi4ELi3EEENS4_18smem_ptr_flag_bitsILi16EEENST_INS5_IJNSA_ILi8EEESG_EEENS5_IJSG_SB_EEEEEEEvNS4_8identityES12_S1C_vS1D_EENS_8epilogue10collective6detail29Sm90TmaWarpSpecializedAdapterINS1G_15DefaultEpilogueISI_SJ_SJ_NS1F_6thread17LinearCombinationISI_Li1EffLNS1K_9ScaleType4KindE0ELNS_15FloatRoundStyleE2ESI_EENS1_15EpilogueDefaultEEEEEvvEEEEvNT_6ParamsE --------------------------
	.section	.text._ZN7cutlass13device_kernelINS_4gemm6kernel13GemmUniversalIN4cute5tupleIJiiiiEEENS1_10collective13CollectiveMmaINS1_34MainloopSm90TmaGmmaWarpSpecializedILi7ENS5_IJNS4_1CILi1EEESB_SB_EEENS1_35KernelTmaWarpSpecializedCooperativeEEENS5_IJNSA_ILi128EEESF_NSA_ILi64EEEEEENS_10bfloat16_tENS5_IJlSB_lEEESI_SJ_NS4_8TiledMMAINS4_8MMA_AtomIJNS4_4SM904GMMA28MMA_64x128x16_F32BF16BF16_SSILNSN_5MajorE0ELSP_0ELNSN_7ScaleInE1ELSQ_1EEEEEENS4_6LayoutINS5_IJNSA_ILi2EEESB_SB_EEENS5_IJSB_NSA_ILi0EEESW_EEEEENS5_IJNS4_10UnderscoreESZ_SZ_EEEEENS4_13SM90_TMA_LOADENS4_14ComposedLayoutINS4_7SwizzleILi3ELi4ELi3EEENS4_18smem_ptr_flag_bitsILi16EEENST_INS5_IJNSA_ILi8EEESG_EEENS5_IJSG_SB_EEEEEEEvNS4_8identityES12_S1C_vS1D_EENS_8epilogue10collective6detail29Sm90TmaWarpSpecializedAdapterINS1G_15DefaultEpilogueISI_SJ_SJ_NS1F_6thread17LinearCombinationISI_Li1EffLNS1K_9ScaleType4KindE0ELNS_15FloatRoundStyleE2ESI_EENS1_15EpilogueDefaultEEEEEvvEEEEvNT_6ParamsE,"ax",@progbits
	.align	128
.text._ZN7cutlass13device_kernelINS_4gemm6kernel13GemmUniversalIN4cute5tupleIJiiiiEEENS1_10collective13CollectiveMmaINS1_34MainloopSm90TmaGmmaWarpSpecializedILi7ENS5_IJNS4_1CILi1EEESB_SB_EEENS1_35KernelTmaWarpSpecializedCooperativeEEENS5_IJNSA_ILi128EEESF_NSA_ILi64EEEEEENS_10bfloat16_tENS5_IJlSB_lEEESI_SJ_NS4_8TiledMMAINS4_8MMA_AtomIJNS4_4SM904GMMA28MMA_64x128x16_F32BF16BF16_SSILNSN_5MajorE0ELSP_0ELNSN_7ScaleInE1ELSQ_1EEEEEENS4_6LayoutINS5_IJNSA_ILi2EEESB_SB_EEENS5_IJSB_NSA_ILi0EEESW_EEEEENS5_IJNS4_10UnderscoreESZ_SZ_EEEEENS4_13SM90_TMA_LOADENS4_14ComposedLayoutINS4_7SwizzleILi3ELi4ELi3EEENS4_18smem_ptr_flag_bitsILi16EEENST_INS5_IJNSA_ILi8EEESG_EEENS5_IJSG_SB_EEEEEEEvNS4_8identityES12_S1C_vS1D_EENS_8epilogue10collective6detail29Sm90TmaWarpSpecializedAdapterINS1G_15DefaultEpilogueISI_SJ_SJ_NS1F_6thread17LinearCombinationISI_Li1EffLNS1K_9ScaleType4KindE0ELNS_15FloatRoundStyleE2ESI_EENS1_15EpilogueDefaultEEEEEvvEEEEvNT_6ParamsE:
        .type           _ZN7cutlass13device_kernelINS_4gemm6kernel13GemmUniversalIN4cute5tupleIJiiiiEEENS1_10collective13CollectiveMmaINS1_34MainloopSm90TmaGmmaWarpSpecializedILi7ENS5_IJNS4_1CILi1EEESB_SB_EEENS1_35KernelTmaWarpSpecializedCooperativeEEENS5_IJNSA_ILi128EEESF_NSA_ILi64EEEEEENS_10bfloat16_tENS5_IJlSB_lEEESI_SJ_NS4_8TiledMMAINS4_8MMA_AtomIJNS4_4SM904GMMA28MMA_64x128x16_F32BF16BF16_SSILNSN_5MajorE0ELSP_0ELNSN_7ScaleInE1ELSQ_1EEEEEENS4_6LayoutINS5_IJNSA_ILi2EEESB_SB_EEENS5_IJSB_NSA_ILi0EEESW_EEEEENS5_IJNS4_10UnderscoreESZ_SZ_EEEEENS4_13SM90_TMA_LOADENS4_14ComposedLayoutINS4_7SwizzleILi3ELi4ELi3EEENS4_18smem_ptr_flag_bitsILi16EEENST_INS5_IJNSA_ILi8EEESG_EEENS5_IJSG_SB_EEEEEEEvNS4_8identityES12_S1C_vS1D_EENS_8epilogue10collective6detail29Sm90TmaWarpSpecializedAdapterINS1G_15DefaultEpilogueISI_SJ_SJ_NS1F_6thread17LinearCombinationISI_Li1EffLNS1K_9ScaleType4KindE0ELNS_15FloatRoundStyleE2ESI_EENS1_15EpilogueDefaultEEEEEvvEEEEvNT_6ParamsE,@function
        .size           _ZN7cutlass13device_kernelINS_4gemm6kernel13GemmUniversalIN4cute5tupleIJiiiiEEENS1_10collective13CollectiveMmaINS1_34MainloopSm90TmaGmmaWarpSpecializedILi7ENS5_IJNS4_1CILi1EEESB_SB_EEENS1_35KernelTmaWarpSpecializedCooperativeEEENS5_IJNSA_ILi128EEESF_NSA_ILi64EEEEEENS_10bfloat16_tENS5_IJlSB_lEEESI_SJ_NS4_8TiledMMAINS4_8MMA_AtomIJNS4_4SM904GMMA28MMA_64x128x16_F32BF16BF16_SSILNSN_5MajorE0ELSP_0ELNSN_7ScaleInE1ELSQ_1EEEEEENS4_6LayoutINS5_IJNSA_ILi2EEESB_SB_EEENS5_IJSB_NSA_ILi0EEESW_EEEEENS5_IJNS4_10UnderscoreESZ_SZ_EEEEENS4_13SM90_TMA_LOADENS4_14ComposedLayoutINS4_7SwizzleILi3ELi4ELi3EEENS4_18smem_ptr_flag_bitsILi16EEENST_INS5_IJNSA_ILi8EEESG_EEENS5_IJSG_SB_EEEEEEEvNS4_8identityES12_S1C_vS1D_EENS_8epilogue10collective6detail29Sm90TmaWarpSpecializedAdapterINS1G_15DefaultEpilogueISI_SJ_SJ_NS1F_6thread17LinearCombinationISI_Li1EffLNS1K_9ScaleType4KindE0ELNS_15FloatRoundStyleE2ESI_EENS1_15EpilogueDefaultEEEEEvvEEEEvNT_6ParamsE,(.L_x_200 - _ZN7cutlass13device_kernelINS_4gemm6kernel13GemmUniversalIN4cute5tupleIJiiiiEEENS1_10collective13CollectiveMmaINS1_34MainloopSm90TmaGmmaWarpSpecializedILi7ENS5_IJNS4_1CILi1EEESB_SB_EEENS1_35KernelTmaWarpSpecializedCooperativeEEENS5_IJNSA_ILi128EEESF_NSA_ILi64EEEEEENS_10bfloat16_tENS5_IJlSB_lEEESI_SJ_NS4_8TiledMMAINS4_8MMA_AtomIJNS4_4SM904GMMA28MMA_64x128x16_F32BF16BF16_SSILNSN_5MajorE0ELSP_0ELNSN_7ScaleInE1ELSQ_1EEEEEENS4_6LayoutINS5_IJNSA_ILi2EEESB_SB_EEENS5_IJSB_NSA_ILi0EEESW_EEEEENS5_IJNS4_10UnderscoreESZ_SZ_EEEEENS4_13SM90_TMA_LOADENS4_14ComposedLayoutINS4_7SwizzleILi3ELi4ELi3EEENS4_18smem_ptr_flag_bitsILi16EEENST_INS5_IJNSA_ILi8EEESG_EEENS5_IJSG_SB_EEEEEEEvNS4_8identityES12_S1C_vS1D_EENS_8epilogue10collective6detail29Sm90TmaWarpSpecializedAdapterINS1G_15DefaultEpilogueISI_SJ_SJ_NS1F_6thread17LinearCombinationISI_Li1EffLNS1K_9ScaleType4KindE0ELNS_15FloatRoundStyleE2ESI_EENS1_15EpilogueDefaultEEEEEvvEEEEvNT_6ParamsE)
        .other          _ZN7cutlass13device_kernelINS_4gemm6kernel13GemmUniversalIN4cute5tupleIJiiiiEEENS1_10collective13CollectiveMmaINS1_34MainloopSm90TmaGmmaWarpSpecializedILi7ENS5_IJNS4_1CILi1EEESB_SB_EEENS1_35KernelTmaWarpSpecializedCooperativeEEENS5_IJNSA_ILi128EEESF_NSA_ILi64EEEEEENS_10bfloat16_tENS5_IJlSB_lEEESI_SJ_NS4_8TiledMMAINS4_8MMA_AtomIJNS4_4SM904GMMA28MMA_64x128x16_F32BF16BF16_SSILNSN_5MajorE0ELSP_0ELNSN_7ScaleInE1ELSQ_1EEEEEENS4_6LayoutINS5_IJNSA_ILi2EEESB_SB_EEENS5_IJSB_NSA_ILi0EEESW_EEEEENS5_IJNS4_10UnderscoreESZ_SZ_EEEEENS4_13SM90_TMA_LOADENS4_14ComposedLayoutINS4_7SwizzleILi3ELi4ELi3EEENS4_18smem_ptr_flag_bitsILi16EEENST_INS5_IJNSA_ILi8EEESG_EEENS5_IJSG_SB_EEEEEEEvNS4_8identityES12_S1C_vS1D_EENS_8epilogue10collective6detail29Sm90TmaWarpSpecializedAdapterINS1G_15DefaultEpilogueISI_SJ_SJ_NS1F_6thread17LinearCombinationISI_Li1EffLNS1K_9ScaleType4KindE0ELNS_15FloatRoundStyleE2ESI_EENS1_15EpilogueDefaultEEEEEvvEEEEvNT_6ParamsE,@"STO_CUDA_ENTRY STV_DEFAULT"
_ZN7cutlass13device_kernelINS_4gemm6kernel13GemmUniversalIN4cute5tupleIJiiiiEEENS1_10collective13CollectiveMmaINS1_34MainloopSm90TmaGmmaWarpSpecializedILi7ENS5_IJNS4_1CILi1EEESB_SB_EEENS1_35KernelTmaWarpSpecializedCooperativeEEENS5_IJNSA_ILi128EEESF_NSA_ILi64EEEEEENS_10bfloat16_tENS5_IJlSB_lEEESI_SJ_NS4_8TiledMMAINS4_8MMA_AtomIJNS4_4SM904GMMA28MMA_64x128x16_F32BF16BF16_SSILNSN_5MajorE0ELSP_0ELNSN_7ScaleInE1ELSQ_1EEEEEENS4_6LayoutINS5_IJNSA_ILi2EEESB_SB_EEENS5_IJSB_NSA_ILi0EEESW_EEEEENS5_IJNS4_10UnderscoreESZ_SZ_EEEEENS4_13SM90_TMA_LOADENS4_14ComposedLayoutINS4_7SwizzleILi3ELi4ELi3EEENS4_18smem_ptr_flag_bitsILi16EEENST_INS5_IJNSA_ILi8EEESG_EEENS5_IJSG_SB_EEEEEEEvNS4_8identityES12_S1C_vS1D_EENS_8epilogue10collective6detail29Sm90TmaWarpSpecializedAdapterINS1G_15DefaultEpilogueISI_SJ_SJ_NS1F_6thread17LinearCombinationISI_Li1EffLNS1K_9ScaleType4KindE0ELNS_15FloatRoundStyleE2ESI_EENS1_15EpilogueDefaultEEEEEvvEEEEvNT_6ParamsE:
[----:B------:R-:W0:Y:S01]  /*0000*/  LDC R1, c[0x0][0x28] ;  /* 0x00000a00ff017b82 */ /* 0x000e220000000800 */
[----:B------:R-:W1:Y:S01]  /*0010*/  S2R R3, SR_TID.X ;  /* 0x0000000000037919 */ /* 0x000e620000002100 */
[----:B------:R-:W-:Y:S01]  /*0020*/  ELECT P0, URZ, PT ;  /* 0x00000000003f782f */ /* 0x000fe20003800000 */
[----:B------:R-:W-:Y:S01]  /*0030*/  BSSY B0, `(.L_x_0) ;  /* 0x000000f000007945 */ /* 0x000fe20003800000 */
[--C-:B-1----:R-:W-:Y:S02]  /*0040*/  SHF.R.U32.HI R0, RZ, 0x5, R3.reuse ;  /* 0x00000005ff007819 */ /* 0x102fe40000011603 */
[----:B------:R-:W-:-:S03]  /*0050*/  SHF.R.U32.HI R14, RZ, 0x7, R3 ;  /* 0x00000007ff0e7819 */ /* 0x000fc60000011603 */
[----:B------:R-:W1:Y:S04]  /*0060*/  SHFL.IDX PT, R4, R0, RZ, 0x1f ;  /* 0x00001fff00047589 */ /* 0x000e6800000e0000 */
[----:B------:R2:W3:Y:S01]  /*0070*/  SHFL.IDX PT, R10, R14, RZ, 0x1f ;  /* 0x00001fff0e0a7589 */ /* 0x0004e200000e0000 */
[----:B-1----:R-:W-:-:S13]  /*0080*/  ISETP.NE.OR P0, PT, R4, RZ, !P0 ;  /* 0x000000ff0400720c */ /* 0x002fda0004705670 */
[----:B0-23--:R-:W-:Y:S05]  /*0090*/  @P0 BRA `(.L_x_1) ;  /* 0x0000000000200947 */ /* 0x00dfea0003800000 */
[----:B------:R-:W-:Y:S02]  /*00a0*/  ULDC.64 UR4, c[0x0][0x198] ;  /* 0x0000660000047ab9 */ /* 0x000fe40000000a00 */
[----:B------:R-:W-:Y:S02]  /*00b0*/  UIADD3 UR6, UP0, UR4, 0xf0, URZ ;  /* 0x000000f004067890 */ /* 0x000fe4000ff1e03f */
[----:B------:R-:W-:Y:S02]  /*00c0*/  UIADD3 UR4, UP1, UR4, 0x1f0, URZ ;  /* 0x000001f004047890 */ /* 0x000fe4000ff3e03f */
[----:B------:R-:W-:Y:S02]  /*00d0*/  UIADD3.X UR7, URZ, UR5, URZ, UP0, !UPT ;  /* 0x000000053f077290 */ /* 0x000fe400087fe43f */
[----:B------:R-:W-:-:S07]  /*00e0*/  UIADD3.X UR5, URZ, UR5, URZ, UP1, !UPT ;  /* 0x000000053f057290 */ /* 0x000fce0008ffe43f */
[----:B------:R0:W-:Y:S02]  /*00f0*/  UTMACCTL.PF [UR6] ;  /* 0x00000000060079b9 */ /* 0x0001e40008040000 */
[----:B------:R0:W-:Y:S02]  /*0100*/  UTMACCTL.PF [UR4] ;  /* 0x00000000040079b9 */ /* 0x0001e40008040000 */
[----:B0-----:R-:W-:Y:S01]  /*0110*/  NOP ;  /* 0x0000000000007918 */ /* 0x001fe20000000000 */
.L_x_1:
[----:B------:R-:W-:Y:S05]  /*0120*/  BSYNC B0 ;  /* 0x0000000000007941 */ /* 0x000fea0003800000 */
.L_x_0:
[----:B------:R-:W0:Y:S02]  /*0130*/  SHFL.IDX PT, R2, R0, RZ, 0x1f ;  /* 0x00001fff00027589 */ /* 0x000e2400000e0000 */
[----:B0-----:R-:W-:-:S13]  /*0140*/  ISETP.NE.AND P0, PT, R2, RZ, PT ;  /* 0x000000ff0200720c */ /* 0x001fda0003f05270 */
[----:B------:R-:W-:Y:S05]  /*0150*/  @P0 BRA `(.L_x_2) ;  /* 0x0000000000700947 */ /* 0x000fea0003800000 */
[----:B------:R-:W0:Y:S01]  /*0160*/  S2UR UR8, SR_CgaCtaId ;  /* 0x00000000000879c3 */ /* 0x000e220000008800 */
[----:B------:R-:W-:Y:S01]  /*0170*/  UMOV UR4, 0x400 ;  /* 0x0000040000047882 */ /* 0x000fe20000000000 */
[----:B------:R-:W-:Y:S01]  /*0180*/  UMOV UR5, 0x1 ;  /* 0x0000000100057882 */ /* 0x000fe20000000000 */
[----:B------:R-:W-:Y:S01]  /*0190*/  UMOV UR6, 0x100 ;  /* 0x0000010000067882 */ /* 0x000fe20000000000 */
[----:B------:R-:W-:Y:S01]  /*01a0*/  ELECT P0, URZ, PT ;  /* 0x00000000003f782f */ /* 0x000fe20003800000 */
[----:B------:R-:W-:-:S04]  /*01b0*/  UIADD3 UR6, -UR6, 0x100000, URZ ;  /* 0x0010000006067890 */ /* 0x000fc8000fffe13f */
[----:B------:R-:W-:Y:S02]  /*01c0*/  USHF.L.U32 UR7, UR6, 0xb, URZ ;  /* 0x0000000b06077899 */ /* 0x000fe4000800063f */
[----:B------:R-:W-:Y:S02]  /*01d0*/  USHF.L.U32 UR6, UR6, 0x1, URZ ;  /* 0x0000000106067899 */ /* 0x000fe4000800063f */
[----:B0-----:R-:W-:Y:S02]  /*01e0*/  ULEA UR8, UR8, UR4, 0x18 ;  /* 0x0000000408087291 */ /* 0x001fe4000f8ec03f */
[----:B------:R-:W-:-:S04]  /*01f0*/  UIADD3 UR4, -UR5, 0x100000, URZ ;  /* 0x0010000005047890 */ /* 0x000fc8000fffe13f */
[----:B------:R-:W-:Y:S02]  /*0200*/  USHF.L.U32 UR5, UR4, 0xb, URZ ;  /* 0x0000000b04057899 */ /* 0x000fe4000800063f */
[----:B------:R-:W-:Y:S01]  /*0210*/  USHF.L.U32 UR4, UR4, 0x1, URZ ;  /* 0x0000000104047899 */ /* 0x000fe2000800063f */
[----:B------:R-:W0:Y:S11]  /*0220*/  FENCE.VIEW.ASYNC.S ;  /* 0x00000000000073c6 */ /* 0x000e360000000000 */
[----:B0-----:R0:W1:Y:S01]  /*0230*/  SYNCS.EXCH.64 URZ, [UR8], UR4 ;  /* 0x00000004083f75b2 */ /* 0x0010620008000100 */
[----:B------:R0:W2:Y:S01]  /*0240*/  SYNCS.EXCH.64 URZ, [UR8+0x38], UR6 ;  /* 0x00003806083f75b2 */ /* 0x0000a20008000100 */
[----:B------:R0:W3:Y:S01]  /*0250*/  SYNCS.EXCH.64 URZ, [UR8+0x8], UR4 ;  /* 0x00000804083f75b2 */ /* 0x0000e20008000100 */
[----:B------:R0:W4:Y:S01]  /*0260*/  SYNCS.EXCH.64 URZ, [UR8+0x40], UR6 ;  /* 0x00004006083f75b2 */ /* 0x0001220008000100 */
[----:B------:R0:W0:Y:S01]  /*0270*/  SYNCS.EXCH.64 URZ, [UR8+0x10], UR4 ;  /* 0x00001004083f75b2 */ /* 0x0000220008000100 */
        /* <DEDUP_REMOVED lines=9> */
[----:B------:R-:W-:Y:S01]  /*0310*/  NOP ;  /* 0x0000000000007918 */ /* 0x000fe20000000000 */
.L_x_2:
[----:B------:R-:W5:Y:S01]  /*0320*/  SHFL.IDX PT, R0, R0, RZ, 0x1f ;  /* 0x00001fff00007589 */ /* 0x000f6200000e0000 */
[----:B------:R-:W-:Y:S01]  /*0330*/  ELECT P0, URZ, PT ;  /* 0x00000000003f782f */ /* 0x000fe20003800000 */
[----:B------:R-:W1:Y:S01]  /*0340*/  LDC R2, c[0x0][0x65c] ;  /* 0x00019700ff027b82 */ /* 0x000e620000000800 */
[----:B------:R-:W-:Y:S01]  /*0350*/  SHF.R.S32.HI R7, RZ, 0x1f, R4 ;  /* 0x0000001fff077819 */ /* 0x000fe20000011404 */
[----:B------:R-:W2:Y:S01]  /*0360*/  S2R R5, SR_CTAID.Y ;  /* 0x0000000000057919 */ /* 0x000ea20000002600 */
[----:B0-----:R-:W-:Y:S01]  /*0370*/  UMOV UR4, 0x20 ;  /* 0x0000002000047882 */ /* 0x001fe20000000000 */
[----:B------:R-:W-:Y:S01]  /*0380*/  NOP ;  /* 0x0000000000007918 */ /* 0x000fe20000000000 */
[----:B------:R-:W-:Y:S01]  /*0390*/  LEA.HI R7, R7, R4, RZ, 0x2 ;  /* 0x0000000407077211 */ /* 0x000fe200078f10ff */
[----:B------:R-:W0:Y:S01]  /*03a0*/  S2R R6, SR_CTAID.X ;  /* 0x0000000000067919 */ /* 0x000e220000002500 */
[----:B------:R-:W-:Y:S01]  /*03b0*/  ISETP.NE.AND P2, PT, R10, RZ, PT ;  /* 0x000000ff0a00720c */ /* 0x000fe20003f45270 */
[----:B------:R-:W-:Y:S01]  /*03c0*/  NOP ;  /* 0x0000000000007918 */ /* 0x000fe20000000000 */
[----:B------:R-:W-:-:S02]  /*03d0*/  LOP3.LUT R7, R7, 0xfffffffc, RZ, 0xc0, !PT ;  /* 0xfffffffc07077812 */ /* 0x000fc400078ec0ff */
[----:B-----5:R-:W-:Y:S02]  /*03e0*/  ISETP.NE.OR P0, PT, R0, RZ, !P0 ;  /* 0x000000ff0000720c */ /* 0x020fe40004705670 */
[----:B-1----:R-:W-:-:S04]  /*03f0*/  ISETP.NE.AND P3, PT, R2, 0x1, PT ;  /* 0x000000010200780c */ /* 0x002fc80003f65270 */
[----:B------:R-:W-:Y:S01]  /*0400*/  P2R R0, PR, RZ, 0x8 ;  /* 0x00000008ff007803 */ /* 0x000fe20000000000 */
[----:B------:R-:W-:Y:S01]  /*0410*/  IMAD.IADD R0, R4, 0x1, -R7 ;  /* 0x0000000104007824 */ /* 0x000fe200078e0a07 */
[----:B------:R-:W-:Y:S01]  /*0420*/  LOP3.LUT R4, R3, 0x7f, RZ, 0xc0, !PT ;  /* 0x0000007f03047812 */ /* 0x000fe200078ec0ff */
[----:B------:R-:W-:-:S03]  /*0430*/  IMAD.MOV.U32 R7, RZ, RZ, RZ ;  /* 0x000000ffff077224 */ /* 0x000fc600078e00ff */
[----:B------:R-:W-:Y:S01]  /*0440*/  ISETP.NE.AND P1, PT, R0, 0x3, PT ;  /* 0x000000030000780c */ /* 0x000fe20003f25270 */
[----:B------:R-:W-:Y:S01]  /*0450*/  VOTEU.ALL UP0, P0 ;  /* 0x00000000003f7886 */ /* 0x000fe20000000000 */
[----:B------:R-:W-:Y:S01]  /*0460*/  VOTEU.ALL UP1, P0 ;  /* 0x00000000003f7886 */ /* 0x000fe20000020000 */
[----:B------:R-:W0:Y:S01]  /*0470*/  @P3 LDC R17, c[0x0][0x10] ;  /* 0x00000400ff113b82 */ /* 0x000e220000000800 */
[----:B--2---:R-:W-:Y:S02]  /*0480*/  @P3 IMAD.MOV.U32 R8, RZ, RZ, R5 ;  /* 0x000000ffff083224 */ /* 0x004fe400078e0005 */
[----:B------:R-:W-:Y:S01]  /*0490*/  @!UP0 UMOV UR6, 0x400 ;  /* 0x0000040000068882 */ /* 0x000fe20000000000 */
[----:B------:R-:W-:-:S04]  /*04a0*/  @!UP0 UIADD3 UR4, -UR4, 0x100000, URZ ;  /* 0x0010000004048890 */ /* 0x000fc8000fffe13f */
[----:B------:R-:W-:Y:S02]  /*04b0*/  @!UP0 USHF.L.U32 UR5, UR4, 0xb, URZ ;  /* 0x0000000b04058899 */ /* 0x000fe4000800063f */
[----:B------:R-:W-:Y:S01]  /*04c0*/  @!UP0 USHF.L.U32 UR4, UR4, 0x1, URZ ;  /* 0x0000000104048899 */ /* 0x000fe2000800063f */
[----:B------:R-:W-:Y:S01]  /*04d0*/  @P3 IMAD.MOV.U32 R9, RZ, RZ, RZ ;  /* 0x000000ffff093224 */ /* 0x000fe200078e00ff */
[----:B------:R-:W1:Y:S08]  /*04e0*/  @!UP0 S2UR UR7, SR_CgaCtaId ;  /* 0x00000000000789c3 */ /* 0x000e700000008800 */
[----:B------:R-:W2:Y:S01]  /*04f0*/  @!P3 LDC R11, c[0x0][0xc] ;  /* 0x00000300ff0bbb82 */ /* 0x000ea20000000800 */
[----:B0-----:R-:W-:Y:S01]  /*0500*/  @P3 IMAD.WIDE.U32 R16, R6, R17, R8 ;  /* 0x0000001106103225 */ /* 0x001fe200078e0008 */
[----:B-1----:R-:W-:Y:S01]  /*0510*/  @!UP0 ULEA UR8, UR7, UR6, 0x18 ;  /* 0x0000000607088291 */ /* 0x002fe2000f8ec03f */
[----:B------:R-:W-:-:S02]  /*0520*/  VOTEU.ALL UP0, P0 ;  /* 0x00000000003f7886 */ /* 0x000fc40000000000 */
[----:B------:R-:W-:Y:S01]  /*0530*/  ULDC UR6, c[0x0][0xc] ;  /* 0x0000030000067ab9 */ /* 0x000fe20000000800 */
[----:B------:R-:W-:Y:S01]  /*0540*/  ISETP.EQ.OR P0, PT, R0, RZ, !P1 ;  /* 0x000000ff0000720c */ /* 0x000fe20004f02670 */
[----:B------:R-:W-:-:S03]  /*0550*/  ULDC UR7, c[0x0][0x10] ;  /* 0x0000040000077ab9 */ /* 0x000fc60000000800 */
[C---:B------:R-:W-:Y:S01]  /*0560*/  ISETP.EQ.AND P0, PT, R10.reuse, RZ, P0 ;  /* 0x000000ff0a00720c */ /* 0x040fe20000702270 */
[----:B------:R-:W-:Y:S02]  /*0570*/  VIADD R10, R10, 0xffffffff ;  /* 0xffffffff0a0a7836 */ /* 0x000fe40000000000 */
[----:B--2---:R-:W-:Y:S01]  /*0580*/  @!P3 IMAD.WIDE.U32 R8, R11, R5, R6 ;  /* 0x000000050b08b225 */ /* 0x004fe200078e0006 */
[----:B------:R-:W0:Y:S02]  /*0590*/  FENCE.VIEW.ASYNC.S ;  /* 0x00000000000073c6 */ /* 0x000e240000000000 */
[----:B0-----:R-:W3:Y:S01]  /*05a0*/  @!UP0 SYNCS.EXCH.64 URZ, [UR8+0x80], UR4 ;  /* 0x00008004083f85b2 */ /* 0x001ee20008000100 */
[----:B------:R-:W-:Y:S01]  /*05b0*/  SEL R18, RZ, 0x1, !P0 ;  /* 0x00000001ff127807 */ /* 0x000fe20004000000 */
[----:B------:R-:W-:Y:S01]  /*05c0*/  @P3 IMAD.MOV.U32 R11, RZ, RZ, RZ ;  /* 0x000000ffff0b3224 */ /* 0x000fe200078e00ff */
[----:B------:R-:W-:Y:S01]  /*05d0*/  ISETP.GE.U32.AND P1, PT, R10, 0x2, PT ;  /* 0x000000020a00780c */ /* 0x000fe20003f26070 */
[----:B------:R-:W-:-:S02]  /*05e0*/  @!P3 IMAD.MOV.U32 R16, RZ, RZ, R8 ;  /* 0x000000ffff10b224 */ /* 0x000fc400078e0008 */
[----:B------:R-:W-:Y:S01]  /*05f0*/  @P3 IMAD.IADD R17, R17, 0x1, R11 ;  /* 0x0000000111113824 */ /* 0x000fe200078e020b */
[----:B------:R-:W-:Y:S01]  /*0600*/  SEL R18, R18, 0x2, P1 ;  /* 0x0000000212127807 */ /* 0x000fe20000800000 */
[----:B------:R-:W-:Y:S01]  /*0610*/  @!P3 IMAD.MOV.U32 R17, RZ, RZ, R9 ;  /* 0x000000ffff11b224 */ /* 0x000fe200078e0009 */
[----:B------:R0:W3:Y:S01]  /*0620*/  @!UP1 SYNCS.EXCH.64 URZ, [UR8+0x88], UR4 ;  /* 0x00008804083f95b2 */ /* 0x0000e20008000100 */
[----:B------:R-:W-:Y:S01]  /*0630*/  NOP ;  /* 0x0000000000007918 */ /* 0x000fe20000000000 */
[----:B0-----:R-:W-:-:S03]  /*0640*/  UIMAD.WIDE.U32 UR4, UR6, UR7, URZ ;  /* 0x00000007060472a5 */ /* 0x001fc6000f8e003f */
[----:B------:R-:W-:Y:S02]  /*0650*/  ULDC UR6, c[0x0][0x14] ;  /* 0x0000050000067ab9 */ /* 0x000fe40000000800 */
[----:B------:R-:W-:Y:S02]  /*0660*/  UIMAD.WIDE.U32 UR36, UR4, UR6, URZ ;  /* 0x00000006042472a5 */ /* 0x000fe4000f8e003f */
[----:B------:R-:W-:-:S04]  /*0670*/  UIMAD UR42, UR5, UR6, URZ ;  /* 0x00000006052a72a4 */ /* 0x000fc8000f8e023f */
[----:B------:R-:W-:Y:S01]  /*0680*/  UIADD3 UR42, UR37, UR42, URZ ;  /* 0x0000002a252a7290 */ /* 0x000fe2000fffe03f */
[----:B---34-:R-:W-:Y:S06]  /*0690*/  BAR.SYNC.DEFER_BLOCKING 0x0 ;  /* 0x0000000000007b1d */ /* 0x018fec0000010000 */
[----:B------:R-:W-:Y:S05]  /*06a0*/  @!P2 BRA `(.L_x_3) ;  /* 0x0000005c00c8a947 */ /* 0x000fea0003800000 */
[----:B------:R-:W-:-:S13]  /*06b0*/  ISETP.GT.U32.AND P0, PT, R10, 0x1, PT ;  /* 0x000000010a00780c */ /* 0x000fda0003f04070 */
[----:B------:R-:W-:Y:S05]  /*06c0*/  @P0 EXIT ;  /* 0x000000000000094d */ /* 0x000fea0003800000 */
[----:B------:R-:W-:Y:S01]  /*06d0*/  ULDC.64 UR4, c[0x0][0x650] ;  /* 0x0001940000047ab9 */ /* 0x000fe20000000a00 */
[----:B------:R-:W-:Y:S01]  /*06e0*/  PRMT R0, RZ, 0x7610, R0 ;  /* 0x00007610ff007816 */ /* 0x000fe20000000000 */
[----:B------:R-:W-:Y:S01]  /*06f0*/  IMAD.MOV.U32 R101, RZ, RZ, -0x1 ;  /* 0xffffffffff657424 */ /* 0x000fe200078e00ff */
[----:B------:R-:W-:Y:S01]  /*0700*/  ISETP.GE.U32.AND P0, PT, R16, UR4, PT ;  /* 0x0000000410007c0c */ /* 0x000fe2000bf06070 */
[----:B------:R-:W-:Y:S02]  /*0710*/  IMAD.MOV.U32 R100, RZ, RZ, -0x1 ;  /* 0xffffffffff647424 */ /* 0x000fe400078e00ff */
[----:B------:R-:W-:Y:S01]  /*0720*/  IMAD.MOV.U32 R99, RZ, RZ, -0x1 ;  /* 0xffffffffff637424 */ /* 0x000fe200078e00ff */
[----:B------:R-:W-:-:S13]  /*0730*/  ISETP.GE.U32.AND.EX P0, PT, R17, UR5, PT, P0 ;  /* 0x0000000511007c0c */ /* 0x000fda000bf06100 */
[----:B------:R-:W-:Y:S05]  /*0740*/  @P0 BRA `(.L_x_4) ;  /* 0x0000000400540947 */ /* 0x000fea0003800000 */
[----:B------:R-:W0:Y:S01]  /*0750*/  LDC.64 R20, c[0x0][0x628] ;  /* 0x00018a00ff147b82 */ /* 0x000e220000000a00 */
[----:B------:R-:W-:Y:S02]  /*0760*/  IMAD.MOV.U32 R8, RZ, RZ, R16 ;  /* 0x000000ffff087224 */ /* 0x000fe400078e0010 */
[----:B------:R-:W-:-:S05]  /*0770*/  IMAD.MOV.U32 R9, RZ, RZ, R17 ;  /* 0x000000ffff097224 */ /* 0x000fca00078e0011 */
[----:B------:R-:W1:Y:S08]  /*0780*/  LDC R0, c[0x0][0x630] ;  /* 0x00018c00ff007b82 */ /* 0x000e700000000800 */
[----:B------:R-:W2:Y:S01]  /*0790*/  LDC.64 R22, c[0x0][0x620] ;  /* 0x00018800ff167b82 */ /* 0x000ea20000000a00 */
[----:B0-----:R-:W-:-:S04]  /*07a0*/  ISETP.NE.U32.AND P0, PT, R20, RZ, PT ;  /* 0x000000ff1400720c */ /* 0x001fc80003f05070 */
[----:B------:R-:W-:-:S13]  /*07b0*/  ISETP.NE.AND.EX P0, PT, R21, RZ, PT, P0 ;  /* 0x000000ff1500720c */ /* 0x000fda0003f05300 */
[----:B-12---:R-:W-:Y:S05]  /*07c0*/  @!P0 BRA `(.L_x_5) ;  /* 0x0000000000288947 */ /* 0x006fea0003800000 */
[----:B------:R-:W0:Y:S02]  /*07d0*/  LDC R13, c[0x0][0x634] ;  /* 0x00018d00ff0d7b82 */ /* 0x000e240000000800 */
[----:B0-----:R-:W-:-:S05]  /*07e0*/  IADD3 R13, P0, R16, R13, RZ ;  /* 0x0000000d100d7210 */ /* 0x001fca0007f1e0ff */
[----:B------:R-:W-:-:S04]  /*07f0*/  IMAD.X R15, RZ, RZ, R17, P0 ;  /* 0x000000ffff0f7224 */ /* 0x000fc800000e0611 */
[----:B------:R-:W-:-:S04]  /*0800*/  IMAD.WIDE.U32 R8, R15, R20, RZ ;  /* 0x000000140f087225 */ /* 0x000fc800078e00ff */
[----:B------:R-:W-:-:S04]  /*0810*/  IMAD.WIDE.U32 R10, P0, R13, R21, R8 ;  /* 0x000000150d0a7225 */ /* 0x000fc80007800008 */
[----:B------:R-:W-:-:S04]  /*0820*/  IMAD.WIDE.U32 R8, R13, R20, RZ ;  /* 0x000000140d087225 */ /* 0x000fc800078e00ff */
[----:B------:R-:W-:Y:S01]  /*0830*/  IMAD.X R13, RZ, RZ, RZ, P0 ;  /* 0x000000ffff0d7224 */ /* 0x000fe200000e06ff */
[----:B------:R-:W-:Y:S01]  /*0840*/  IADD3 RZ, P0, R9, R10, RZ ;  /* 0x0000000a09ff7210 */ /* 0x000fe20007f1e0ff */
[----:B------:R-:W-:-:S04]  /*0850*/  IMAD.MOV.U32 R12, RZ, RZ, R11 ;  /* 0x000000ffff0c7224 */ /* 0x000fc800078e000b */
[----:B------:R-:W-:-:S08]  /*0860*/  IMAD.WIDE.U32.X R8, R15, R21, R12, P0 ;  /* 0x000000150f087225 */ /* 0x000fd000000e040c */
.L_x_5:
[-CC-:B------:R-:W-:Y:S01]  /*0870*/  SHF.R.U64 R99, R8, R0.reuse, R9.reuse ;  /* 0x0000000008637219 */ /* 0x180fe20000001209 */
[----:B------:R-:W0:Y:S01]  /*0880*/  LDC R12, c[0x0][0x618] ;  /* 0x00018600ff0c7b82 */ /* 0x000e220000000800 */
[----:B------:R-:W-:Y:S01]  /*0890*/  SHF.R.U32.HI R7, RZ, R0, R9 ;  /* 0x00000000ff077219 */ /* 0x000fe20000011609 */
[----:B------:R-:W-:Y:S01]  /*08a0*/  ULDC UR4, c[0x0][0x150] ;  /* 0x0000540000047ab9 */ /* 0x000fe20000000800 */
[----:B------:R-:W-:Y:S02]  /*08b0*/  IADD3 R11, P0, RZ, -R99, RZ ;  /* 0x80000063ff0b7210 */ /* 0x000fe40007f1e0ff */
[----:B------:R-:W-:-:S03]  /*08c0*/  I2FP.F32.U32 R0, R6 ;  /* 0x0000000600007245 */ /* 0x000fc60000201000 */
[----:B------:R-:W1:Y:S01]  /*08d0*/  LDC.64 R30, c[0x0][0x640] ;  /* 0x00019000ff1e7b82 */ /* 0x000e620000000a00 */
[----:B------:R-:W-:Y:S02]  /*08e0*/  IMAD.X R13, RZ, RZ, ~R7, P0 ;  /* 0x000000ffff0d7224 */ /* 0x000fe400000e0e07 */
[----:B------:R-:W-:Y:S01]  /*08f0*/  FMUL R0, R0, UR4 ;  /* 0x0000000400007c20 */ /* 0x000fe20008400000 */
[----:B------:R-:W-:Y:S01]  /*0900*/  IMAD.WIDE.U32 R8, R11, R22, R16 ;  /* 0x000000160b087225 */ /* 0x000fe200078e0010 */
[----:B------:R-:W-:-:S03]  /*0910*/  ULDC UR4, c[0x0][0x154] ;  /* 0x0000550000047ab9 */ /* 0x000fc60000000800 */
[----:B------:R-:W-:Y:S01]  /*0920*/  IMAD R10, R13, R22, RZ ;  /* 0x000000160d0a7224 */ /* 0x000fe200078e02ff */
[----:B------:R-:W2:Y:S01]  /*0930*/  LDC R7, c[0x0][0x144] ;  /* 0x00005100ff077b82 */ /* 0x000ea20000000800 */
[----:B------:R-:W3:Y:S02]  /*0940*/  F2I.U32.TRUNC.NTZ R0, R0 ;  /* 0x0000000000007305 */ /* 0x000ee4000020f000 */
[----:B------:R-:W-:-:S04]  /*0950*/  IMAD R11, R11, R23, R10 ;  /* 0x000000170b0b7224 */ /* 0x000fc800078e020a */
[----:B------:R-:W-:Y:S01]  /*0960*/  IMAD.IADD R9, R9, 0x1, R11 ;  /* 0x0000000109097824 */ /* 0x000fe200078e020b */
[----:B------:R-:W4:Y:S01]  /*0970*/  LDC R24, c[0x0][0x608] ;  /* 0x00018200ff187b82 */ /* 0x000f220000000800 */
[----:B------:R-:W-:-:S03]  /*0980*/  IMAD.MOV.U32 R11, RZ, RZ, -0x1 ;  /* 0xffffffffff0b7424 */ /* 0x000fc600078e00ff */
[-CC-:B0-----:R-:W-:Y:S02]  /*0990*/  SHF.R.U64 R22, R8, R12.reuse, R9.reuse ;  /* 0x0000000c08167219 */ /* 0x181fe40000001209 */
[----:B------:R-:W-:Y:S02]  /*09a0*/  I2FP.F32.U32 R8, R5 ;  /* 0x0000000500087245 */ /* 0x000fe40000201000 */
[----:B------:R-:W0:Y:S01]  /*09b0*/  LDC R28, c[0x0][0x658] ;  /* 0x00019600ff1c7b82 */ /* 0x000e220000000800 */
[----:B-1----:R-:W-:Y:S01]  /*09c0*/  ISETP.NE.U32.AND P0, PT, R30, RZ, PT ;  /* 0x000000ff1e00720c */ /* 0x002fe20003f05070 */
[----:B---3--:R-:W-:Y:S02]  /*09d0*/  IMAD.MOV R10, RZ, RZ, -R0 ;  /* 0x000000ffff0a7224 */ /* 0x008fe400078e0a00 */
[----:B------:R-:W-:Y:S01]  /*09e0*/  FMUL R8, R8, UR4 ;  /* 0x0000000408087c20 */ /* 0x000fe20008400000 */
[----:B------:R-:W-:Y:S02]  /*09f0*/  SHF.R.U32.HI R9, RZ, R12, R9 ;  /* 0x0000000cff097219 */ /* 0x000fe40000011609 */
[----:B------:R-:W-:Y:S01]  /*0a00*/  ISETP.NE.AND.EX P0, PT, R31, RZ, PT, P0 ;  /* 0x000000ff1f00720c */ /* 0x000fe20003f05300 */
[----:B------:R1:W3:Y:S01]  /*0a10*/  F2I.U32.TRUNC.NTZ R15, R8 ;  /* 0x00000008000f7305 */ /* 0x0002e2000020f000 */
[----:B------:R-:W1:Y:S01]  /*0a20*/  LDC R20, c[0x0][0x148] ;  /* 0x00005200ff147b82 */ /* 0x000e620000000800 */
[----:B--2---:R-:W-:-:S07]  /*0a30*/  IMAD R0, R7, R10, R6 ;  /* 0x0000000a07007224 */ /* 0x004fce00078e0206 */
[----:B------:R-:W2:Y:S01]  /*0a40*/  LDC R26, c[0x0][0x600] ;  /* 0x00018000ff1a7b82 */ /* 0x000ea20000000800 */
[-CC-:B----4-:R-:W-:Y:S02]  /*0a50*/  SHF.R.U64 R32, R22, R24.reuse, R9.reuse ;  /* 0x0000001816207219 */ /* 0x190fe40000001209 */
[----:B------:R-:W-:Y:S01]  /*0a60*/  SHF.R.U32.HI R7, RZ, R24, R9 ;  /* 0x00000018ff077219 */ /* 0x000fe20000011609 */
[----:B------:R-:W-:-:S04]  /*0a70*/  IMAD.MOV.U32 R9, RZ, RZ, 0x1 ;  /* 0x00000001ff097424 */ /* 0x000fc800078e00ff */
[----:B------:R-:W4:Y:S01]  /*0a80*/  LDC R21, c[0x0][0x648] ;  /* 0x00019200ff157b82 */ /* 0x000f220000000800 */
[-C--:B0-----:R-:W-:Y:S02]  /*0a90*/  SHF.L.U32 R6, R11, R28.reuse, RZ ;  /* 0x0000001c0b067219 */ /* 0x081fe400000006ff */
[--C-:B------:R-:W-:Y:S02]  /*0aa0*/  SHF.R.U64 R24, R32, R28, R7.reuse ;  /* 0x0000001c20187219 */ /* 0x100fe40000001207 */
[----:B------:R-:W-:Y:S02]  /*0ab0*/  LOP3.LUT R13, RZ, R6, RZ, 0x33, !PT ;  /* 0x00000006ff0d7212 */ /* 0x000fe400078e33ff */
[-C--:B------:R-:W-:Y:S01]  /*0ac0*/  SHF.R.U32.HI R7, RZ, R28.reuse, R7 ;  /* 0x0000001cff077219 */ /* 0x080fe20000011607 */
[----:B------:R-:W0:Y:S01]  /*0ad0*/  LDC R23, c[0x0][0x638] ;  /* 0x00018e00ff177b82 */ /* 0x000e220000000800 */
[----:B------:R-:W-:Y:S01]  /*0ae0*/  SHF.L.U32 R12, R9, R28, RZ ;  /* 0x0000001c090c7219 */ /* 0x000fe200000006ff */
[----:B------:R-:W-:-:S06]  /*0af0*/  IMAD.MOV.U32 R6, RZ, RZ, R24 ;  /* 0x000000ffff067224 */ /* 0x000fcc00078e0018 */
[----:B------:R-:W0:Y:S01]  /*0b00*/  LDC R101, c[0x0][0x610] ;  /* 0x00018400ff657b82 */ /* 0x000e220000000800 */
[----:B-1-3--:R-:W-:Y:S05]  /*0b10*/  @!P0 BRA `(.L_x_6) ;  /* 0x0000000000288947 */ /* 0x00afea0003800000 */
[----:B------:R-:W1:Y:S02]  /*0b20*/  LDC R11, c[0x0][0x64c] ;  /* 0x00019300ff0b7b82 */ /* 0x000e640000000800 */
[----:B-1----:R-:W-:-:S05]  /*0b30*/  IADD3 R11, P0, R24, R11, RZ ;  /* 0x0000000b180b7210 */ /* 0x002fca0007f1e0ff */
        /* <DEDUP_REMOVED lines=8> */
.L_x_6:
[----:B----4-:R-:W-:Y:S01]  /*0bc0*/  SHF.R.U64 R6, R6, R21, R7 ;  /* 0x0000001506067219 */ /* 0x010fe20000001207 */
[----:B--2---:R-:W-:Y:S01]  /*0bd0*/  VIADD R7, R26, 0xffffffff ;  /* 0xffffffff1a077836 */ /* 0x004fe20000000000 */
[----:B------:R-:W-:Y:S01]  /*0be0*/  LOP3.LUT R13, R32, R13, RZ, 0xc0, !PT ;  /* 0x0000000d200d7212 */ /* 0x000fe200078ec0ff */
[----:B------:R-:W-:Y:S02]  /*0bf0*/  IMAD.MOV R15, RZ, RZ, -R15 ;  /* 0x000000ffff0f7224 */ /* 0x000fe400078e0a0f */
[----:B------:R-:W-:Y:S02]  /*0c00*/  IMAD.MOV R8, RZ, RZ, -R6 ;  /* 0x000000ffff087224 */ /* 0x000fe400078e0a06 */
[----:B------:R-:W-:Y:S01]  /*0c10*/  IMAD R13, R12, R6, R13 ;  /* 0x000000060c0d7224 */ /* 0x000fe200078e020d */
[----:B------:R-:W-:Y:S01]  /*0c20*/  LOP3.LUT R6, R22, R7, RZ, 0xc0, !PT ;  /* 0x0000000716067212 */ /* 0x000fe200078ec0ff */
[----:B------:R-:W-:Y:S02]  /*0c30*/  @P3 IMAD R0, R20, R15, R5 ;  /* 0x0000000f14003224 */ /* 0x000fe400078e0205 */
[----:B0-----:R-:W-:-:S02]  /*0c40*/  IMAD R5, R8, R23, R24 ;  /* 0x0000001708057224 */ /* 0x001fc400078e0218 */
[----:B------:R-:W-:Y:S02]  /*0c50*/  IMAD R101, R13, R101, R0 ;  /* 0x000000650d657224 */ /* 0x000fe400078e0200 */
[----:B------:R-:W-:Y:S02]  /*0c60*/  IMAD R6, R5, R26, R6 ;  /* 0x0000001a05067224 */ /* 0x000fe400078e0206 */
[----:B------:R-:W-:-:S03]  /*0c70*/  IMAD.MOV.U32 R0, RZ, RZ, 0x1 ;  /* 0x00000001ff007424 */ /* 0x000fc600078e00ff */
[----:B------:R-:W-:Y:S02]  /*0c80*/  SEL R100, R6, R101, !P3 ;  /* 0x0000006506647207 */ /* 0x000fe40005800000 */
[----:B------:R-:W-:-:S07]  /*0c90*/  SEL R101, R101, R6, !P3 ;  /* 0x0000000665657207 */ /* 0x000fce0005800000 */
.L_x_4:
[----:B------:R-:W-:-:S08]  /*0ca0*/  NOP ;  /* 0x0000000000007918 */ /* 0x000fd00000000000 */
[----:B------:R-:W0:Y:S02]  /*0cb0*/  USETMAXREG.TRY_ALLOC.CTAPOOL UP0, 0xe8 ;  /* 0x000000e8000079c8 */ /* 0x000e240008000600 */
[----:B0-----:R-:W-:-:S13]  /*0cc0*/  PLOP3.LUT P0, PT, PT, PT, UP0, 0x80, 0x0 ;  /* 0x000000000000781c */ /* 0x001fda0003f0f008 */
[----:B------:R-:W-:Y:S05]  /*0cd0*/  @!P0 BRA `(.L_x_4) ;  /* 0xfffffffc00f08947 */ /* 0x000fea000383ffff */
[----:B------:R-:W-:Y:S01]  /*0ce0*/  ULDC.64 UR4, c[0x0][0x598] ;  /* 0x0001660000047ab9 */ /* 0x000fe20000000a00 */
[----:B------:R-:W-:Y:S01]  /*0cf0*/  ULDC.64 UR38, c[0x0][0x208] ;  /* 0x0000820000267ab9 */ /* 0x000fe20000000a00 */
[----:B------:R-:W-:-:S04]  /*0d00*/  ISETP.NE.U32.AND P0, PT, RZ, UR4, PT ;  /* 0x00000004ff007c0c */ /* 0x000fc8000bf05070 */
[----:B------:R-:W-:-:S13]  /*0d10*/  ISETP.NE.AND.EX P0, PT, RZ, UR5, PT, P0 ;  /* 0x00000005ff007c0c */ /* 0x000fda000bf05300 */
[----:B------:R-:W-:Y:S05]  /*0d20*/  @!P0 BRA `(.L_x_7) ;  /* 0x00000000001c8947 */ /* 0x000fea0003800000 */
[----:B------:R-:W0:Y:S02]  /*0d30*/  LDC.64 R6, c[0x0][0x598] ;  /* 0x00016600ff067b82 */ /* 0x000e240000000a00 */
[----:B0-----:R-:W2:Y:S02]  /*0d40*/  LDG.E.64 R6, desc[UR38][R6.64] ;  /* 0x0000002606067981 */ /* 0x001ea4000c1e1b00 */
[----:B--2---:R-:W-:-:S04]  /*0d50*/  ISETP.NE.U32.AND P0, PT, R6, RZ, PT ;  /* 0x000000ff0600720c */ /* 0x004fc80003f05070 */
[----:B------:R-:W-:-:S13]  /*0d60*/  ISETP.NE.AND.EX P0, PT, R7, RZ, PT, P0 ;  /* 0x000000ff0700720c */ /* 0x000fda0003f05300 */
[----:B------:R-:W-:Y:S05]  /*0d70*/  @!P0 BRA `(.L_x_7) ;  /* 0x0000000000088947 */ /* 0x000fea0003800000 */
[----:B------:R0:W5:Y:S01]  /*0d80*/  LD.E R19, desc[UR38][R6.64] ;  /* 0x0000002606137980 */ /* 0x000162000c101900 */
[----:B------:R-:W-:Y:S05]  /*0d90*/  BRA `(.L_x_8) ;  /* 0x0000000000247947 */ /* 0x000fea0003800000 */
.L_x_7:
[----:B------:R-:W-:Y:S02]  /*0da0*/  ULDC.64 UR4, c[0x0][0x588] ;  /* 0x0001620000047ab9 */ /* 0x000fe40000000a00 */
[----:B------:R-:W-:-:S04]  /*0db0*/  ISETP.NE.U32.AND P0, PT, RZ, UR4, PT ;  /* 0x00000004ff007c0c */ /* 0x000fc8000bf05070 */
[----:B------:R-:W-:-:S13]  /*0dc0*/  ISETP.NE.AND.EX P0, PT, RZ, UR5, PT, P0 ;  /* 0x00000005ff007c0c */ /* 0x000fda000bf05300 */
[----:B------:R-:W-:Y:S05]  /*0dd0*/  @!P0 BRA `(.L_x_9) ;  /* 0x00000000000c8947 */ /* 0x000fea0003800000 */
[----:B------:R-:W0:Y:S02]  /*0de0*/  LDC.64 R6, c[0x0][0x588] ;  /* 0x00016200ff067b82 */ /* 0x000e240000000a00 */
[----:B0-----:R1:W5:Y:S01]  /*0df0*/  LDG.E R19, desc[UR38][R6.64] ;  /* 0x0000002606137981 */ /* 0x001362000c1e1900 */
[----:B------:R-:W-:Y:S05]  /*0e00*/  BRA `(.L_x_8) ;  /* 0x0000000000087947 */ /* 0x000fea0003800000 */
.L_x_9:
[----:B------:R-:W-:Y:S02]  /*0e10*/  ULDC UR4, c[0x0][0x580] ;  /* 0x0001600000047ab9 */ /* 0x000fe40000000800 */
[----:B------:R-:W-:-:S07]  /*0e20*/  IMAD.U32 R19, RZ, RZ, UR4 ;  /* 0x00000004ff137e24 */ /* 0x000fce000f8e00ff */
.L_x_8:
[----:B------:R-:W-:Y:S02]  /*0e30*/  ULDC.64 UR4, c[0x0][0x5a0] ;  /* 0x0001680000047ab9 */ /* 0x000fe40000000a00 */
[----:B------:R-:W-:-:S04]  /*0e40*/  ISETP.NE.U32.AND P0, PT, RZ, UR4, PT ;  /* 0x00000004ff007c0c */ /* 0x000fc8000bf05070 */
[----:B------:R-:W-:-:S13]  /*0e50*/  ISETP.NE.AND.EX P0, PT, RZ, UR5, PT, P0 ;  /* 0x00000005ff007c0c */ /* 0x000fda000bf05300 */
[----:B------:R-:W-:Y:S05]  /*0e60*/  @!P0 BRA `(.L_x_10) ;  /* 0x00000000001c8947 */ /* 0x000fea0003800000 */
[----:B01----:R-:W0:Y:S02]  /*0e70*/  LDC.64 R6, c[0x0][0x5a0] ;  /* 0x00016800ff067b82 */ /* 0x003e240000000a00 */
[----:B0-----:R-:W2:Y:S02]  /*0e80*/  LDG.E.64 R6, desc[UR38][R6.64] ;  /* 0x0000002606067981 */ /* 0x001ea4000c1e1b00 */
[----:B--2---:R-:W-:-:S04]  /*0e90*/  ISETP.NE.U32.AND P0, PT, R6, RZ, PT ;  /* 0x000000ff0600720c */ /* 0x004fc80003f05070 */
[----:B------:R-:W-:-:S13]  /*0ea0*/  ISETP.NE.AND.EX P0, PT, R7, RZ, PT, P0 ;  /* 0x000000ff0700720c */ /* 0x000fda0003f05300 */
[----:B------:R-:W-:Y:S05]  /*0eb0*/  @!P0 BRA `(.L_x_10) ;  /* 0x0000000000088947 */ /* 0x000fea0003800000 */
[----:B------:R0:W5:Y:S01]  /*0ec0*/  LD.E R88, desc[UR38][R6.64] ;  /* 0x0000002606587980 */ /* 0x000162000c101900 */
[----:B------:R-:W-:Y:S05]  /*0ed0*/  BRA `(.L_x_11) ;  /* 0x0000000000247947 */ /* 0x000fea0003800000 */
.L_x_10:
[----:B------:R-:W-:Y:S02]  /*0ee0*/  ULDC.64 UR4, c[0x0][0x590] ;  /* 0x0001640000047ab9 */ /* 0x000fe40000000a00 */
[----:B------:R-:W-:-:S04]  /*0ef0*/  ISETP.NE.U32.AND P0, PT, RZ, UR4, PT ;  /* 0x00000004ff007c0c */ /* 0x000fc8000bf05070 */
[----:B------:R-:W-:-:S13]  /*0f00*/  ISETP.NE.AND.EX P0, PT, RZ, UR5, PT, P0 ;  /* 0x00000005ff007c0c */ /* 0x000fda000bf05300 */
[----:B------:R-:W-:Y:S05]  /*0f10*/  @!P0 BRA `(.L_x_12) ;  /* 0x00000000000c8947 */ /* 0x000fea0003800000 */
[----:B------:R-:W2:Y:S02]  /*0f20*/  LDC.64 R88, c[0x0][0x590] ;  /* 0x00016400ff587b82 */ /* 0x000ea40000000a00 */
[----:B--2---:R2:W5:Y:S01]  /*0f30*/  LDG.E R88, desc[UR38][R88.64] ;  /* 0x0000002658587981 */ /* 0x004562000c1e1900 */
[----:B------:R-:W-:Y:S05]  /*0f40*/  BRA `(.L_x_11) ;  /* 0x0000000000087947 */ /* 0x000fea0003800000 */
.L_x_12:
[----:B------:R-:W-:Y:S02]  /*0f50*/  ULDC UR4, c[0x0][0x584] ;  /* 0x0001610000047ab9 */ /* 0x000fe40000000800 */
[----:B------:R-:W-:-:S07]  /*0f60*/  IMAD.U32 R88, RZ, RZ, UR4 ;  /* 0x00000004ff587e24 */ /* 0x000fce000f8e00ff */
.L_x_11:
[----:B------:R-:W-:-:S13]  /*0f70*/  LOP3.LUT P0, RZ, R0, 0xff, RZ, 0xc0, !PT ;  /* 0x000000ff00ff7812 */ /* 0x000fda000780c0ff */
[----:B------:R-:W-:Y:S05]  /*0f80*/  @!P0 EXIT ;  /* 0x000000000000894d */ /* 0x000fea0003800000 */
[----:B------:R-:W3:Y:S01]  /*0f90*/  LDC R90, c[0x0][0x658] ;  /* 0x00019600ff5a7b82 */ /* 0x000ee20000000800 */
[----:B------:R-:W-:Y:S01]  /*0fa0*/  ULDC.64 UR6, c[0x0][0x288] ;  /* 0x0000a20000067ab9 */ /* 0x000fe20000000a00 */
[----:B------:R-:W-:Y:S01]  /*0fb0*/  LOP3.LUT R14, R14, 0x1, RZ, 0xc0, !PT ;  /* 0x000000010e0e7812 */ /* 0x000fe200078ec0ff */
[----:B------:R-:W-:Y:S01]  /*0fc0*/  UIADD3 UR4, UR7, 0x3f, URZ ;  /* 0x0000003f07047890 */ /* 0x000fe2000fffe03f */
[----:B------:R-:W-:Y:S01]  /*0fd0*/  SHF.R.U32.HI R0, RZ, 0x2, R3 ;  /* 0x00000002ff007819 */ /* 0x000fe20000011603 */
[----:B01----:R-:W-:Y:S01]  /*0fe0*/  IMAD.MOV.U32 R7, RZ, RZ, -0x1 ;  /* 0xffffffffff077424 */ /* 0x003fe200078e00ff */
[----:B------:R-:W-:Y:S01]  /*0ff0*/  SHF.R.U32.HI R4, RZ, 0x1, R4 ;  /* 0x00000001ff047819 */ /* 0x000fe20000011604 */
[----:B------:R-:W-:Y:S01]  /*1000*/  USHF.R.S32.HI UR5, URZ, 0x1f, UR4 ;  /* 0x0000001f3f057899 */ /* 0x000fe20008011404 */
[----:B------:R-:W0:Y:S01]  /*1010*/  LDC.64 R92, c[0x0][0x5c8] ;  /* 0x00017200ff5c7b82 */ /* 0x000e220000000a00 */
[----:B------:R-:W-:Y:S01]  /*1020*/  IMAD.SHL.U32 R5, R14, 0x40, RZ ;  /* 0x000000400e057824 */ /* 0x000fe200078e00ff */
[----:B------:R-:W-:Y:S01]  /*1030*/  LOP3.LUT R0, R0, 0x7, RZ, 0xc0, !PT ;  /* 0x0000000700007812 */ /* 0x000fe200078ec0ff */
[----:B------:R-:W-:Y:S01]  /*1040*/  ULEA.HI UR5, UR5, UR4, URZ, 0x6 ;  /* 0x0000000405057291 */ /* 0x000fe2000f8f303f */
[----:B------:R-:W-:Y:S01]  /*1050*/  LOP3.LUT R23, R4, 0x30, RZ, 0xc0, !PT ;  /* 0x0000003004177812 */ /* 0x000fe200078ec0ff */
[----:B------:R-:W-:Y:S01]  /*1060*/  IMAD.MOV.U32 R9, RZ, RZ, 0x1 ;  /* 0x00000001ff097424 */ /* 0x000fe200078e00ff */
[--C-:B------:R-:W-:Y:S01]  /*1070*/  LOP3.LUT R22, R5, 0x40, R0.reuse, 0xe2, !PT ;  /* 0x0000004005167812 */ /* 0x100fe200078ee200 */
[----:B------:R-:W-:Y:S01]  /*1080*/  USHF.R.S32.HI UR43, URZ, 0x6, UR5 ;  /* 0x000000063f2b7899 */ /* 0x000fe20008011405 */
[----:B------:R-:W1:Y:S01]  /*1090*/  LDC R95, c[0x0][0x600] ;  /* 0x00018000ff5f7b82 */ /* 0x000e620000000800 */
[-C--:B------:R-:W-:Y:S01]  /*10a0*/  IADD3 R5, RZ, -R23.reuse, -R0 ;  /* 0x80000017ff057210 */ /* 0x080fe20007ffe800 */
[----:B------:R-:W-:Y:S01]  /*10b0*/  IMAD.U32 R6, RZ, RZ, UR6 ;  /* 0x00000006ff067e24 */ /* 0x000fe2000f8e00ff */
[C---:B--2---:R-:W-:Y:S01]  /*10c0*/  LOP3.LUT R89, R3.reuse, 0x3, RZ, 0xc0, !PT ;  /* 0x0000000303597812 */ /* 0x044fe200078ec0ff */
[----:B------:R-:W-:Y:S01]  /*10d0*/  UISETP.LT.AND UP0, UPT, UR43, 0x1, UPT ;  /* 0x000000012b00788c */ /* 0x000fe2000bf01270 */
[----:B------:R-:W-:Y:S01]  /*10e0*/  LOP3.LUT R94, R3, 0x80, RZ, 0xc0, !PT ;  /* 0x00000080035e7812 */ /* 0x000fe200078ec0ff */
[----:B------:R-:W-:Y:S01]  /*10f0*/  IMAD R5, R14, -0x40, R5 ;  /* 0xffffffc00e057824 */ /* 0x000fe200078e0205 */
[----:B------:R-:W-:Y:S01]  /*1100*/  ULDC UR4, c[0x0][0x284] ;  /* 0x0000a10000047ab9 */ /* 0x000fe20000000800 */
[-C--:B---3--:R-:W-:Y:S01]  /*1110*/  SHF.L.U32 R7, R7, R90.reuse, RZ ;  /* 0x0000005a07077219 */ /* 0x088fe200000006ff */
[----:B------:R-:W-:Y:S01]  /*1120*/  USEL UR44, UR43, 0x1, UP0 ;  /* 0x000000012b2c7887 */ /* 0x000fe20008000000 */
[----:B------:R-:W-:Y:S01]  /*1130*/  LOP3.LUT R22, R22, R23, RZ, 0xfc, !PT ;  /* 0x0000001716167212 */ /* 0x000fe200078efcff */
[----:B------:R-:W-:Y:S01]  /*1140*/  IMAD R89, R89, -0x2, R6 ;  /* 0xfffffffe59597824 */ /* 0x000fe200078e0206 */
[----:B------:R-:W-:Y:S01]  /*1150*/  SHF.L.U32 R90, R9, R90, RZ ;  /* 0x0000005a095a7219 */ /* 0x000fe200000006ff */
[----:B------:R-:W-:Y:S01]  /*1160*/  VIADD R97, R5, UR4 ;  /* 0x0000000405617c36 */ /* 0x000fe20008000000 */
[----:B------:R-:W-:Y:S01]  /*1170*/  LOP3.LUT R98, R18, 0x1, RZ, 0xfc, !PT ;  /* 0x0000000112627812 */ /* 0x000fe200078efcff */
[----:B------:R-:W-:Y:S01]  /*1180*/  IMAD.MOV.U32 R23, RZ, RZ, RZ ;  /* 0x000000ffff177224 */ /* 0x000fe200078e00ff */
[C---:B0-----:R-:W-:Y:S01]  /*1190*/  SHF.L.U64.HI R91, R92.reuse, 0x3, R93 ;  /* 0x000000035c5b7819 */ /* 0x041fe2000001025d */
[----:B------:R-:W-:Y:S01]  /*11a0*/  IMAD.SHL.U32 R92, R92, 0x8, RZ ;  /* 0x000000085c5c7824 */ /* 0x000fe200078e00ff */
[----:B------:R-:W-:Y:S01]  /*11b0*/  SHF.R.U32.HI R94, RZ, 0x7, R94 ;  /* 0x00000007ff5e7819 */ /* 0x000fe2000001165e */
[----:B------:R-:W-:Y:S01]  /*11c0*/  IMAD.SHL.U32 R93, R3, 0x2, RZ ;  /* 0x00000002035d7824 */ /* 0x000fe200078e00ff */
[----:B------:R-:W-:Y:S01]  /*11d0*/  LOP3.LUT R96, RZ, R7, RZ, 0x33, !PT ;  /* 0x00000007ff607212 */ /* 0x000fe200078e33ff */
[----:B------:R-:W-:Y:S01]  /*11e0*/  UIADD3 UR44, UR43, -UR44, URZ ;  /* 0x8000002c2b2c7290 */ /* 0x000fe2000fffe03f */
[----:B------:R-:W-:Y:S01]  /*11f0*/  UMOV UR40, URZ ;  /* 0x0000003f00287c82 */ /* 0x000fe20008000000 */
[----:B-1----:R-:W-:Y:S01]  /*1200*/  VIADD R95, R95, 0xffffffff ;  /* 0xffffffff5f5f7836 */ /* 0x002fe20000000000 */
[----:B------:R-:W-:-:S09]  /*1210*/  UMOV UR41, URZ ;  /* 0x0000003f00297c82 */ /* 0x000fd20008000000 */
.L_x_158:
[----:B0-----:R-:W0:Y:S01]  /*1220*/  SHFL.IDX PT, R0, R94, RZ, 0x1f ;  /* 0x00001fff5e007589 */ /* 0x001e2200000e0000 */
[----:B-1----:R-:W1:Y:S01]  /*1230*/  S2UR UR7, SR_CgaCtaId ;  /* 0x00000000000779c3 */ /* 0x002e620000008800 */
[----:B------:R-:W-:Y:S01]  /*1240*/  UMOV UR6, 0x400 ;  /* 0x0000040000067882 */ /* 0x000fe20000000000 */
[----:B0-----:R-:W-:Y:S01]  /*1250*/  R2UR UR4, R0 ;  /* 0x00000000000472ca */ /* 0x001fe200000e0000 */
[----:B-1----:R-:W-:-:S12]  /*1260*/  ULEA UR46, UR7, UR6, 0x18 ;  /* 0x00000006072e7291 */ /* 0x002fd8000f8ec03f */
[----:B------:R-:W-:-:S04]  /*1270*/  ULEA.HI UR5, UR4, UR4, URZ, 0x1 ;  /* 0x0000000404057291 */ /* 0x000fc8000f8f083f */
[----:B------:R-:W-:-:S04]  /*1280*/  ULOP3.LUT UR5, UR5, 0x7fffe, URZ, 0xc0, !UPT ;  /* 0x0007fffe05057892 */ /* 0x000fc8000f8ec03f */
[----:B------:R-:W-:-:S03]  /*1290*/  UIADD3 UR5, UR4, -UR5, URZ ;  /* 0x8000000504057290 */ /* 0x000fc6000fffe03f */
[----:B------:R-:W-:Y:S01]  /*12a0*/  ULDC UR4, c[0x0][0x28c] ;  /* 0x0000a30000047ab9 */ /* 0x000fe20000000800 */
[----:B------:R-:W-:Y:S01]  /*12b0*/  ULEA UR5, UR5, UR46, 0xd ;  /* 0x0000002e05057291 */ /* 0x000fe2000f8e683f */
[----:B------:R-:W-:-:S03]  /*12c0*/  ISETP.LT.AND P0, PT, RZ, UR4, PT ;  /* 0x00000004ff007c0c */ /* 0x000fc6000bf01270 */
[----:B------:R-:W-:-:S04]  /*12d0*/  UIADD3 UR5, UR5, 0x180, URZ ;  /* 0x0000018005057890 */ /* 0x000fc8000fffe03f */
[----:B------:R-:W-:-:S04]  /*12e0*/  USHF.R.U32.HI UR5, URZ, 0x4, UR5 ;  /* 0x000000043f057899 */ /* 0x000fc80008011605 */
[----:B------:R-:W-:-:S04]  /*12f0*/  ULOP3.LUT UR5, UR5, 0x3fff, URZ, 0xc0, !UPT ;  /* 0x00003fff05057892 */ /* 0x000fc8000f8ec03f */
[----:B------:R-:W-:Y:S01]  /*1300*/  ULOP3.LUT UR45, UR5, 0x10000, URZ, 0xfc, !UPT ;  /* 0x00010000052d7892 */ /* 0x000fe2000f8efc3f */
[----:B--2345:R-:W-:Y:S11]  /*1310*/  @P0 BRA `(.L_x_13) ;  /* 0x0000000000400947 */ /* 0x03cff60003800000 */
[----:B------:R-:W-:Y:S01]  /*1320*/  MOV R0, 0x0 ;  /* 0x0000000000007802 */ /* 0x000fe20000000f00 */
[----:B------:R-:W-:Y:S01]  /*1330*/  ULDC.64 UR4, c[0x4][0x68] ;  /* 0x01001a0000047ab9 */ /* 0x000fe20000000a00 */
[----:B------:R-:W-:Y:S01]  /*1340*/  ULDC.64 UR6, c[0x4][0x8] ;  /* 0x0100020000067ab9 */ /* 0x000fe20000000a00 */
[----:B------:R-:W-:Y:S01]  /*1350*/  IMAD.U32 R4, RZ, RZ, UR4 ;  /* 0x00000004ff047e24 */ /* 0x000fe2000f8e00ff */
[----:B------:R0:W1:Y:S01]  /*1360*/  LDC.64 R14, c[0x4][R0] ;  /* 0x01000000000e7b82 */ /* 0x0000620000000a00 */
[----:B------:R-:W-:Y:S01]  /*1370*/  IMAD.U32 R5, RZ, RZ, UR5 ;  /* 0x00000005ff057e24 */ /* 0x000fe2000f8e00ff */
[----:B------:R-:W-:Y:S01]  /*1380*/  ULDC.64 UR4, c[0x4][0x70] ;  /* 0x01001c0000047ab9 */ /* 0x000fe20000000a00 */
[----:B------:R-:W-:Y:S02]  /*1390*/  IMAD.U32 R10, RZ, RZ, UR6 ;  /* 0x00000006ff0a7e24 */ /* 0x000fe4000f8e00ff */
[----:B------:R-:W-:Y:S02]  /*13a0*/  IMAD.U32 R6, RZ, RZ, UR4 ;  /* 0x00000004ff067e24 */ /* 0x000fe4000f8e00ff */
[----:B------:R-:W-:-:S02]  /*13b0*/  IMAD.U32 R7, RZ, RZ, UR5 ;  /* 0x00000005ff077e24 */ /* 0x000fc4000f8e00ff */
[----:B------:R-:W-:Y:S02]  /*13c0*/  IMAD.U32 R11, RZ, RZ, UR7 ;  /* 0x00000007ff0b7e24 */ /* 0x000fe4000f8e00ff */
[----:B------:R-:W-:Y:S02]  /*13d0*/  IMAD.MOV.U32 R8, RZ, RZ, 0x1e1 ;  /* 0x000001e1ff087424 */ /* 0x000fe400078e00ff */
[----:B------:R-:W-:Y:S02]  /*13e0*/  IMAD.MOV.U32 R12, RZ, RZ, 0x1 ;  /* 0x00000001ff0c7424 */ /* 0x000fe400078e00ff */
[----:B0-----:R-:W-:-:S07]  /*13f0*/  IMAD.MOV.U32 R13, RZ, RZ, RZ ;  /* 0x000000ffff0d7224 */ /* 0x001fce00078e00ff */
[----:B------:R-:W-:-:S07]  /*1400*/  LEPC R20, `(.L_x_13) ;  /* 0x000000001014794e */ /* 0x000fce0000000000 */
[----:B-1---5:R-:W-:Y:S05]  /*1410*/  CALL.ABS.NOINC R14 ;  /* 0x000000000e007343 */ /* 0x022fea0003c00000 */
.L_x_13:
[----:B------:R-:W-:-:S13]  /*1420*/  ISETP.NE.AND P0, PT, R98, 0x3, PT ;  /* 0x000000036200780c */ /* 0x000fda0003f05270 */
[----:B------:R-:W-:Y:S05]  /*1430*/  @!P0 BRA `(.L_x_14) ;  /* 0x0000000000048947 */ /* 0x000fea0003800000 */
[----:B------:R-:W-:Y:S01]  /*1440*/  BPT.TRAP 0x1 ;  /* 0x000000040000795c */ /* 0x000fe20000300000 */
.L_x_14:
[----:B------:R-:W-:Y:S02]  /*1450*/  IMAD.U32 R3, RZ, RZ, UR41 ;  /* 0x00000029ff037e24 */ /* 0x000fe4000f8e00ff */
[----:B------:R-:W-:-:S03]  /*1460*/  IMAD.U32 R0, RZ, RZ, UR40 ;  /* 0x00000028ff007e24 */ /* 0x000fc6000f8e00ff */
[----:B------:R-:W-:Y:S02]  /*1470*/  LEA R3, R3, UR46, 0x3 ;  /* 0x0000002e03037c11 */ /* 0x000fe4000f8e18ff */
[----:B------:R-:W-:-:S04]  /*1480*/  SHF.L.U32 R0, R0, 0x1f, RZ ;  /* 0x0000001f00007819 */ /* 0x000fc800000006ff */
[----:B------:R0:W1:Y:S01]  /*1490*/  SYNCS.PHASECHK.TRANS64.TRYWAIT P1, [R3+URZ], R0 ;  /* 0x00000000030075a7 */ /* 0x000062000802017f */
[----:B------:R-:W-:Y:S05]  /*14a0*/  @!P0 BRA `(.L_x_15) ;  /* 0x0000000000048947 */ /* 0x000fea0003800000 */
[----:B------:R-:W-:Y:S01]  /*14b0*/  BPT.TRAP 0x1 ;  /* 0x000000040000795c */ /* 0x000fe20000300000 */
.L_x_15:
[----:B------:R-:W-:-:S05]  /*14c0*/  IMAD.U32 R4, RZ, RZ, UR44 ;  /* 0x0000002cff047e24 */ /* 0x000fca000f8e00ff */
[----:B------:R-:W-:Y:S01]  /*14d0*/  ISETP.GE.AND P2, PT, R4, 0x1, PT ;  /* 0x000000010400780c */ /* 0x000fe20003f46270 */
[----:B-1----:R-:W-:-:S12]  /*14e0*/  @P1 BRA `(.L_x_16) ;  /* 0x0000000000081947 */ /* 0x002fd80003800000 */
[----:B------:R-:W1:Y:S02]  /*14f0*/  SYNCS.PHASECHK.TRANS64.TRYWAIT P1, [R3+URZ], R0 ;  /* 0x00000000030075a7 */ /* 0x000e64000802017f */
[----:B-1----:R-:W-:Y:S05]  /*1500*/  @!P1 BRA `(.L_x_17) ;  /* 0x00000068000c9947 */ /* 0x002fea0003800000 */
.L_x_16:
[----:B------:R-:W-:Y:S05]  /*1510*/  WARPSYNC.ALL ;  /* 0x0000000000007948 */ /* 0x000fea0003800000 */
[----:B------:R-:W-:Y:S01]  /*1520*/  UIADD3 UR4, UR46, 0x1c180, URZ ;  /* 0x0001c1802e047890 */ /* 0x000fe2000fffe03f */
[----:B------:R-:W-:Y:S01]  /*1530*/  WARPGROUP.ARRIVE ;  /* 0x00000000000079c5 */ /* 0x000fe20000000000 */
[----:B------:R-:W-:Y:S02]  /*1540*/  ULEA UR5, UR41, UR45, 0xa ;  /* 0x0000002d29057291 */ /* 0x000fe4000f8e503f */
[----:B------:R-:W-:Y:S01]  /*1550*/  USHF.R.U32.HI UR4, URZ, 0x4, UR4 ;  /* 0x000000043f047899 */ /* 0x000fe20008011604 */
[----:B------:R-:W-:Y:S01]  /*1560*/  UMOV UR9, 0x40000040 ;  /* 0x4000004000097882 */ /* 0x000fe20000000000 */
[----:B------:R-:W-:-:S02]  /*1570*/  UMOV UR11, 0x40000040 ;  /* 0x40000040000b7882 */ /* 0x000fc40000000000 */
[----:B------:R-:W-:Y:S01]  /*1580*/  ULOP3.LUT UR4, UR4, 0x3fff, URZ, 0xc0, !UPT ;  /* 0x00003fff04047892 */ /* 0x000fe2000f8ec03f */
[----:B------:R-:W-:-:S03]  /*1590*/  UMOV UR8, UR5 ;  /* 0x0000000500087c82 */ /* 0x000fc60008000000 */
[----:B------:R-:W-:-:S04]  /*15a0*/  ULOP3.LUT UR4, UR4, 0x10000, URZ, 0xfc, !UPT ;  /* 0x0001000004047892 */ /* 0x000fc8000f8efc3f */
[----:B------:R-:W-:-:S07]  /*15b0*/  ULEA UR6, UR41, UR4, 0xa ;  /* 0x0000000429067291 */ /* 0x000fce000f8e503f */
[----:B------:R-:W-:Y:S02]  /*15c0*/  UMOV UR10, UR6 ;  /* 0x00000006000a7c82 */ /* 0x000fe40008000000 */
[----:B------:R-:W-:Y:S01]  /*15d0*/  HGMMA.64x128x16.F32.BF16 R24, gdesc[UR8], RZ, !UPT, gsb0 ;  /* 0x01e00000081879f0 */ /* 0x000fe2000c0018ff */
[----:B------:R-:W-:Y:S02]  /*15e0*/  UIADD3 UR8, UR5, 0x2, URZ ;  /* 0x0000000205087890 */ /* 0x000fe4000fffe03f */
[----:B------:R-:W-:Y:S01]  /*15f0*/  UIADD3 UR10, UR6, 0x2, URZ ;  /* 0x00000002060a7890 */ /* 0x000fe2000fffe03f */
[----:B------:R-:W-:Y:S01]  /*1600*/  UMOV UR9, 0x40000040 ;  /* 0x4000004000097882 */ /* 0x000fe20000000000 */
[----:B------:R-:W-:Y:S01]  /*1610*/  UMOV UR11, 0x40000040 ;  /* 0x40000040000b7882 */ /* 0x000fe20000000000 */
[----:B------:R-:W-:Y:S02]  /*1620*/  WARPGROUP.DEPBAR.LE gsb0, 0x0 ;  /* 0x00008000000079c5 */ /* 0x000fe40000010000 */
[----:B------:R-:W-:-:S06]  /*1630*/  WARPGROUP.ARRIVE ;  /* 0x00000000000079c5 */ /* 0x000fcc0000000000 */
[----:B------:R-:W-:Y:S01]  /*1640*/  HGMMA.64x128x16.F32.BF16 R24, gdesc[UR8], R24, gsb0 ;  /* 0x01e00000081879f0 */ /* 0x000fe20008001818 */
        /* <DEDUP_REMOVED lines=13> */
[----:B------:R-:W-:Y:S03]  /*1720*/  HGMMA.64x128x16.F32.BF16 R24, gdesc[UR8], R24, gsb0 ;  /* 0x01e00000081879f0 */ /* 0x000fe60008001818 */
[----:B------:R-:W-:Y:S02]  /*1730*/  WARPGROUP.DEPBAR.LE gsb0, 0x0 ;  /* 0x00008000000079c5 */ /* 0x000fe40000010000 */
[----:B------:R-:W-:Y:S05]  /*1740*/  @!P2 BRA `(.L_x_18) ;  /* 0x00000004001ca947 */ /* 0x000fea0003800000 */
[----:B------:R-:W-:Y:S01]  /*1750*/  UIADD3 UR5, UR41, 0x1, URZ ;  /* 0x0000000129057890 */ /* 0x000fe2000fffe03f */
[----:B01----:R-:W-:-:S03]  /*1760*/  IMAD.U32 R0, RZ, RZ, UR44 ;  /* 0x0000002cff007e24 */ /* 0x003fc6000f8e00ff */
[----:B------:R-:W-:-:S04]  /*1770*/  UISETP.NE.AND UP0, UPT, UR5, 0x7, UPT ;  /* 0x000000070500788c */ /* 0x000fc8000bf05270 */
[----:B------:R-:W-:Y:S02]  /*1780*/  USEL UR6, URZ, 0x1, UP0 ;  /* 0x000000013f067887 */ /* 0x000fe40008000000 */
[----:B------:R-:W-:Y:S02]  /*1790*/  USEL UR5, UR5, URZ, UP0 ;  /* 0x0000003f05057287 */ /* 0x000fe40008000000 */
[----:B------:R-:W-:-:S06]  /*17a0*/  ULOP3.LUT UR6, UR40, UR6, URZ, 0x3c, !UPT ;  /* 0x0000000628067292 */ /* 0x000fcc000f8e3c3f */
[----:B------:R-:W-:Y:S01]  /*17b0*/  IMAD.U32 R5, RZ, RZ, UR6 ;  /* 0x00000006ff057e24 */ /* 0x000fe2000f8e00ff */
[----:B------:R-:W-:-:S06]  /*17c0*/  UMOV UR6, UR41 ;  /* 0x0000002900067c82 */ /* 0x000fcc0008000000 */
.L_x_25:
[----:B01----:R-:W-:Y:S05]  /*17d0*/  @!P0 BRA `(.L_x_19) ;  /* 0x0000000000048947 */ /* 0x003fea0003800000 */
[----:B------:R-:W-:Y:S01]  /*17e0*/  BPT.TRAP 0x1 ;  /* 0x000000040000795c */ /* 0x000fe20000300000 */
.L_x_19:
[----:B------:R-:W0:Y:S01]  /*17f0*/  S2UR UR8, SR_CgaCtaId ;  /* 0x00000000000879c3 */ /* 0x000e220000008800 */
[----:B------:R-:W-:Y:S01]  /*1800*/  UMOV UR7, 0x400 ;  /* 0x0000040000077882 */ /* 0x000fe20000000000 */
[----:B------:R-:W-:Y:S01]  /*1810*/  SHF.L.U32 R3, R5, 0x1f, RZ ;  /* 0x0000001f05037819 */ /* 0x000fe200000006ff */
[----:B0-----:R-:W-:-:S04]  /*1820*/  ULEA UR13, UR8, UR7, 0x18 ;  /* 0x00000007080d7291 */ /* 0x001fc8000f8ec03f */
[----:B------:R-:W-:-:S09]  /*1830*/  ULEA UR7, UR5, UR13, 0x3 ;  /* 0x0000000d05077291 */ /* 0x000fd2000f8e183f */
[----:B------:R0:W1:Y:S01]  /*1840*/  SYNCS.PHASECHK.TRANS64.TRYWAIT P1, [UR7], R3 ;  /* 0x00000003ff0075a7 */ /* 0x0000620008020147 */
[----:B------:R-:W-:Y:S05]  /*1850*/  @!P0 BRA `(.L_x_20) ;  /* 0x0000000000048947 */ /* 0x000fea0003800000 */
[----:B------:R-:W-:Y:S01]  /*1860*/  BPT.TRAP 0x1 ;  /* 0x000000040000795c */ /* 0x000fe20000300000 */
.L_x_20:
[----:B-1----:R-:W-:Y:S05]  /*1870*/  @P1 BRA `(.L_x_21) ;  /* 0x0000000000081947 */ /* 0x002fea0003800000 */
[----:B------:R-:W1:Y:S02]  /*1880*/  SYNCS.PHASECHK.TRANS64.TRYWAIT P1, [UR7], R3 ;  /* 0x00000003ff0075a7 */ /* 0x000e640008020147 */
[----:B-1----:R-:W-:Y:S05]  /*1890*/  @!P1 BRA `(.L_x_22) ;  /* 0x00000064003c9947 */ /* 0x002fea0003800000 */
.L_x_21:
[----:B------:R-:W-:Y:S01]  /*18a0*/  ULEA UR7, UR5, UR45, 0xa ;  /* 0x0000002d05077291 */ /* 0x000fe2000f8e503f */
[----:B------:R-:W-:Y:S01]  /*18b0*/  WARPGROUP.ARRIVE ;  /* 0x00000000000079c5 */ /* 0x000fe20000000000 */
[----:B------:R-:W-:Y:S01]  /*18c0*/  ULEA UR12, UR5, UR4, 0xa ;  /* 0x00000004050c7291 */ /* 0x000fe2000f8e503f */
[----:B------:R-:W-:Y:S01]  /*18d0*/  UMOV UR9, 0x40000040 ;  /* 0x4000004000097882 */ /* 0x000fe20000000000 */
[----:B------:R-:W-:-:S03]  /*18e0*/  UMOV UR11, 0x40000040 ;  /* 0x40000040000b7882 */ /* 0x000fc60000000000 */
[----:B------:R-:W-:Y:S02]  /*18f0*/  UMOV UR8, UR7 ;  /* 0x0000000700087c82 */ /* 0x000fe40008000000 */
[----:B------:R-:W-:Y:S02]  /*1900*/  UMOV UR10, UR12 ;  /* 0x0000000c000a7c82 */ /* 0x000fe40008000000 */
[----:B------:R-:W-:Y:S01]  /*1910*/  HGMMA.64x128x16.F32.BF16 R24, gdesc[UR8], R24, gsb0 ;  /* 0x01e00000081879f0 */ /* 0x000fe20008001818 */
[----:B------:R-:W-:Y:S02]  /*1920*/  UIADD3 UR8, UR7, 0x2, URZ ;  /* 0x0000000207087890 */ /* 0x000fe4000fffe03f */
[----:B------:R-:W-:Y:S01]  /*1930*/  UIADD3 UR10, UR12, 0x2, URZ ;  /* 0x000000020c0a7890 */ /* 0x000fe2000fffe03f */
[----:B------:R-:W-:Y:S01]  /*1940*/  UMOV UR9, 0x40000040 ;  /* 0x4000004000097882 */ /* 0x000fe20000000000 */
[----:B------:R-:W-:Y:S01]  /*1950*/  UMOV UR11, 0x40000040 ;  /* 0x40000040000b7882 */ /* 0x000fe20000000000 */
[----:B------:R-:W-:-:S02]  /*1960*/  WARPGROUP.DEPBAR.LE gsb0, 0x0 ;  /* 0x00008000000079c5 */ /* 0x000fc40000010000 */
        /* <DEDUP_REMOVED lines=18> */
[----:B------:R-:W-:Y:S01]  /*1a90*/  BPT.TRAP 0x1 ;  /* 0x000000040000795c */ /* 0x000fe20000300000 */
.L_x_23:
[----:B------:R-:W-:Y:S01]  /*1aa0*/  ULEA UR7, UR6, UR13, 0x3 ;  /* 0x0000000d06077291 */ /* 0x000fe2000f8e183f */
[----:B------:R-:W-:-:S03]  /*1ab0*/  ISETP.GT.U32.AND P1, PT, R18, 0x1, PT ;  /* 0x000000011200780c */ /* 0x000fc60003f24070 */
[----:B------:R-:W-:-:S04]  /*1ac0*/  UIADD3 UR7, UR7, 0x38, URZ ;  /* 0x0000003807077890 */ /* 0x000fc8000fffe03f */
[----:B------:R-:W-:-:S09]  /*1ad0*/  UPRMT UR7, URZ, 0x654, UR7 ;  /* 0x000006543f077896 */ /* 0x000fd20008000007 */
[----:B------:R-:W-:Y:S01]  /*1ae0*/  SYNCS.ARRIVE.TRANS64.RED.A1T0 RZ, [UR7], RZ ;  /* 0x000000ffffff79a7 */ /* 0x000fe20008100407 */
[----:B------:R-:W-:Y:S05]  /*1af0*/  @P1 BRA `(.L_x_24) ;  /* 0x0000000000041947 */ /* 0x000fea0003800000 */
[----:B------:R-:W-:Y:S01]  /*1b00*/  BPT.TRAP 0x1 ;  /* 0x000000040000795c */ /* 0x000fe20000300000 */
.L_x_24:
[----:B------:R-:W-:Y:S01]  /*1b10*/  UIADD3 UR5, UR5, 0x1, URZ ;  /* 0x0000000105057890 */ /* 0x000fe2000fffe03f */
[C---:B------:R-:W-:Y:S01]  /*1b20*/  ISETP.GT.AND P1, PT, R0.reuse, 0x1, PT ;  /* 0x000000010000780c */ /* 0x040fe20003f24270 */
[----:B------:R-:W-:Y:S01]  /*1b30*/  UIADD3 UR6, UR6, 0x1, URZ ;  /* 0x0000000106067890 */ /* 0x000fe2000fffe03f */
[----:B------:R-:W-:Y:S01]  /*1b40*/  VIADD R0, R0, 0xffffffff ;  /* 0xffffffff00007836 */ /* 0x000fe20000000000 */
[----:B------:R-:W-:Y:S02]  /*1b50*/  UISETP.NE.AND UP0, UPT, UR5, 0x7, UPT ;  /* 0x000000070500788c */ /* 0x000fe4000bf05270 */
[----:B------:R-:W-:Y:S02]  /*1b60*/  UISETP.NE.AND UP1, UPT, UR6, 0x7, UPT ;  /* 0x000000070600788c */ /* 0x000fe4000bf25270 */
[----:B------:R-:W-:Y:S02]  /*1b70*/  USEL UR7, URZ, 0x1, UP0 ;  /* 0x000000013f077887 */ /* 0x000fe40008000000 */
[----:B------:R-:W-:-:S02]  /*1b80*/  USEL UR5, UR5, URZ, UP0 ;  /* 0x0000003f05057287 */ /* 0x000fc40008000000 */
[----:B------:R-:W-:Y:S02]  /*1b90*/  USEL UR6, UR6, URZ, UP1 ;  /* 0x0000003f06067287 */ /* 0x000fe40008800000 */
[----:B------:R-:W-:Y:S01]  /*1ba0*/  LOP3.LUT R5, R5, UR7, RZ, 0x3c, !PT ;  /* 0x0000000705057c12 */ /* 0x000fe2000f8e3cff */
[----:B------:R-:W-:Y:S09]  /*1bb0*/  @P1 BRA `(.L_x_25) ;  /* 0xfffffffc00041947 */ /* 0x000ff2000383ffff */
.L_x_18:
[----:B01----:R-:W0:Y:S02]  /*1bc0*/  LDC R0, c[0x0][0x28c] ;  /* 0x0000a300ff007b82 */ /* 0x003e240000000800 */
[----:B0-----:R-:W-:-:S13]  /*1bd0*/  ISETP.GE.AND P1, PT, R0, 0x1, PT ;  /* 0x000000010000780c */ /* 0x001fda0003f26270 */
[----:B------:R-:W-:Y:S05]  /*1be0*/  @!P1 BRA `(.L_x_26) ;  /* 0x0000000000489947 */ /* 0x000fea0003800000 */
[----:B------:R-:W-:Y:S05]  /*1bf0*/  @!P0 BRA `(.L_x_27) ;  /* 0x0000000000048947 */ /* 0x000fea0003800000 */
[----:B------:R-:W-:Y:S01]  /*1c00*/  BPT.TRAP 0x1 ;  /* 0x000000040000795c */ /* 0x000fe20000300000 */
.L_x_27:
[----:B------:R-:W0:Y:S01]  /*1c10*/  S2UR UR7, SR_CgaCtaId ;  /* 0x00000000000779c3 */ /* 0x000e220000008800 */
[----:B------:R-:W-:Y:S01]  /*1c20*/  UIADD3 UR6, UR44, UR41, URZ ;  /* 0x000000292c067290 */ /* 0x000fe2000fffe03f */
[----:B------:R-:W-:-:S03]  /*1c30*/  ISETP.GT.U32.AND P0, PT, R18, 0x1, PT ;  /* 0x000000011200780c */ /* 0x000fc60003f04070 */
[----:B------:R-:W-:-:S04]  /*1c40*/  UIMAD.WIDE.U32 UR4, UR6, 0x24924925, URZ ;  /* 0x24924925060478a5 */ /* 0x000fc8000f8e003f */
[----:B------:R-:W-:-:S04]  /*1c50*/  UIADD3 UR4, UR6, -UR5, URZ ;  /* 0x8000000506047290 */ /* 0x000fc8000fffe03f */
[----:B------:R-:W-:-:S03]  /*1c60*/  ULEA.HI UR4, UR4, UR5, URZ, 0x1f ;  /* 0x0000000504047291 */ /* 0x000fc6000f8ff83f */
[----:B------:R-:W-:Y:S01]  /*1c70*/  UMOV UR5, 0x400 ;  /* 0x0000040000057882 */ /* 0x000fe20000000000 */
[----:B------:R-:W-:-:S04]  /*1c80*/  USHF.R.U32.HI UR4, URZ, 0x2, UR4 ;  /* 0x000000023f047899 */ /* 0x000fc80008011604 */
[----:B------:R-:W-:Y:S02]  /*1c90*/  UIMAD UR4, UR4, -0x7, UR6 ;  /* 0xfffffff9040478a4 */ /* 0x000fe4000f8e0206 */
[----:B0-----:R-:W-:-:S04]  /*1ca0*/  ULEA UR5, UR7, UR5, 0x18 ;  /* 0x0000000507057291 */ /* 0x001fc8000f8ec03f */
[----:B------:R-:W-:-:S04]  /*1cb0*/  ULEA UR4, UR4, UR5, 0x3 ;  /* 0x0000000504047291 */ /* 0x000fc8000f8e183f */
[----:B------:R-:W-:-:S04]  /*1cc0*/  UIADD3 UR4, UR4, 0x38, URZ ;  /* 0x0000003804047890 */ /* 0x000fc8000fffe03f */
[----:B------:R-:W-:-:S09]  /*1cd0*/  UPRMT UR4, URZ, 0x654, UR4 ;  /* 0x000006543f047896 */ /* 0x000fd20008000004 */
[----:B------:R-:W-:Y:S01]  /*1ce0*/  SYNCS.ARRIVE.TRANS64.RED.A1T0 RZ, [UR4], RZ ;  /* 0x000000ffffff79a7 */ /* 0x000fe20008100404 */
[----:B------:R-:W-:Y:S05]  /*1cf0*/  @P0 BRA `(.L_x_26) ;  /* 0x0000000000040947 */ /* 0x000fea0003800000 */
[----:B------:R-:W-:Y:S01]  /*1d00*/  BPT.TRAP 0x1 ;  /* 0x000000040000795c */ /* 0x000fe20000300000 */
.L_x_26:
[----:B------:R-:W-:Y:S01]  /*1d10*/  UISETP.GE.U32.AND UP1, UPT, UR43, 0x7, UPT ;  /* 0x000000072b00788c */ /* 0x000fe2000bf26070 */
[----:B------:R-:W-:Y:S01]  /*1d20*/  IMAD.SHL.U32 R6, R100, 0x80, RZ ;  /* 0x0000008064067824 */ /* 0x000fe200078e00ff */
[----:B------:R-:W-:Y:S01]  /*1d30*/  UIADD3 UR41, UR43, UR41, URZ ;  /* 0x000000292b297290 */ /* 0x000fe2000fffe03f */
[----:B------:R-:W-:Y:S01]  /*1d40*/  SHF.R.S32.HI R11, RZ, 0x1f, R99 ;  /* 0x0000001fff0b7819 */ /* 0x000fe20000011463 */
[----:B------:R-:W-:Y:S01]  /*1d50*/  ULDC UR10, c[0x0][0x288] ;  /* 0x0000a200000a7ab9 */ /* 0x000fe20000000800 */
[----:B------:R-:W-:Y:S01]  /*1d60*/  IMAD.SHL.U32 R10, R101, 0x80, RZ ;  /* 0x00000080650a7824 */ /* 0x000fe200078e00ff */
[C---:B------:R-:W-:Y:S01]  /*1d70*/  LOP3.LUT R8, R6.reuse, 0x6, R93, 0xf8, !PT ;  /* 0x0000000606087812 */ /* 0x040fe200078ef85d */
[----:B------:R-:W-:Y:S01]  /*1d80*/  UISETP.GT.U32.AND UP0, UPT, UR41, 0x6, UPT ;  /* 0x000000062900788c */ /* 0x000fe2000bf04070 */
[----:B------:R-:W-:Y:S01]  /*1d90*/  ISETP.GE.AND P0, PT, R6, UR10, PT ;  /* 0x0000000a06007c0c */ /* 0x000fe2000bf06270 */
[----:B------:R-:W-:Y:S01]  /*1da0*/  ULDC.64 UR6, c[0x0][0x5d0] ;  /* 0x0001740000067ab9 */ /* 0x000fe20000000a00 */
[----:B------:R-:W-:Y:S01]  /*1db0*/  ULDC UR11, c[0x0][0x284] ;  /* 0x0000a100000b7ab9 */ /* 0x000fe20000000800 */
[----:B------:R-:W-:Y:S01]  /*1dc0*/  @UP1 UIMAD.WIDE.U32 UR4, UR41, 0x24924925, URZ ;  /* 0x24924925290418a5 */ /* 0x000fe2000f8e003f */
[----:B------:R-:W-:Y:S01]  /*1dd0*/  SHF.R.S32.HI R9, RZ, 0x1f, R8 ;  /* 0x0000001fff097819 */ /* 0x000fe20000011408 */
[----:B------:R-:W-:Y:S01]  /*1de0*/  IMAD R0, R11, UR6, RZ ;  /* 0x000000060b007c24 */ /* 0x000fe2000f8e02ff */
[----:B------:R-:W-:Y:S01]  /*1df0*/  UISETP.LT.U32.AND UP0, UPT, UR43, 0x7, UP0 ;  /* 0x000000072b00788c */ /* 0x000fe20008701070 */
[----:B------:R-:W-:Y:S01]  /*1e00*/  ISETP.GE.OR P0, PT, R10, UR11, P0 ;  /* 0x0000000b0a007c0c */ /* 0x000fe20008706670 */
[----:B------:R-:W-:Y:S01]  /*1e10*/  @UP1 UIADD3 UR4, UR41, -UR5, URZ ;  /* 0x8000000529041290 */ /* 0x000fe2000fffe03f */
[C---:B------:R-:W-:Y:S01]  /*1e20*/  IMAD R3, R99.reuse, UR7, R0 ;  /* 0x0000000763037c24 */ /* 0x040fe2000f8e0200 */
[----:B------:R-:W-:Y:S01]  /*1e30*/  ULDC.64 UR8, c[0x0][0x5c8] ;  /* 0x0001720000087ab9 */ /* 0x000fe20000000a00 */
[----:B------:R-:W-:Y:S01]  /*1e40*/  IMAD.WIDE.U32 R4, R99, UR6, R8 ;  /* 0x0000000663047c25 */ /* 0x000fe2000f8e0008 */
[----:B------:R-:W-:-:S02]  /*1e50*/  USEL UR6, URZ, 0x1, !UP0 ;  /* 0x000000013f067887 */ /* 0x000fc4000c000000 */
[----:B------:R-:W-:Y:S01]  /*1e60*/  @UP1 ULEA.HI UR4, UR4, UR5, URZ, 0x1f ;  /* 0x0000000504041291 */ /* 0x000fe2000f8ff83f */
[----:B------:R-:W-:Y:S01]  /*1e70*/  IMAD.WIDE R100, R101, 0x80, R22 ;  /* 0x0000008065647825 */ /* 0x000fe200078e0216 */
[----:B------:R-:W-:Y:S02]  /*1e80*/  ULOP3.LUT UR40, UR40, UR6, URZ, 0x3c, !UPT ;  /* 0x0000000628287292 */ /* 0x000fe4000f8e3c3f */
[----:B------:R-:W-:Y:S01]  /*1e90*/  @UP1 USHF.R.U32.HI UR4, URZ, 0x2, UR4 ;  /* 0x000000023f041899 */ /* 0x000fe20008011604 */
[----:B------:R-:W-:Y:S02]  /*1ea0*/  IMAD.IADD R5, R5, 0x1, R3 ;  /* 0x0000000105057824 */ /* 0x000fe400078e0203 */
[----:B------:R-:W-:Y:S01]  /*1eb0*/  IMAD R3, R101, UR8, RZ ;  /* 0x0000000865037c24 */ /* 0x000fe2000f8e02ff */
[----:B------:R-:W-:Y:S01]  /*1ec0*/  @UP1 ULOP3.LUT UR40, UR40, 0x1, UR4, 0x78, !UPT ;  /* 0x0000000128281892 */ /* 0x000fe2000f8e7804 */
[----:B------:R-:W-:-:S04]  /*1ed0*/  IMAD.WIDE.U32 R102, R100, UR8, R4 ;  /* 0x0000000864667c25 */ /* 0x000fc8000f8e0004 */
[----:B------:R-:W-:Y:S02]  /*1ee0*/  IMAD R7, R100, UR9, R3 ;  /* 0x0000000964077c24 */ /* 0x000fe4000f8e0203 */
[----:B------:R-:W-:Y:S01]  /*1ef0*/  IMAD.MOV.U32 R0, RZ, RZ, -0x1 ;  /* 0xffffffffff007424 */ /* 0x000fe200078e00ff */
[----:B------:R-:W-:Y:S06]  /*1f00*/  @P0 BRA `(.L_x_28) ;  /* 0x00000040001c0947 */ /* 0x000fec0003800000 */
[----:B-----5:R-:W-:Y:S01]  /*1f10*/  FSETP.NEU.AND P0, PT, R88, RZ, PT ;  /* 0x000000ff5800720b */ /* 0x020fe20003f0d000 */
[----:B------:R-:W-:Y:S01]  /*1f20*/  IMAD.IADD R4, R89, 0x1, -R6 ;  /* 0x0000000159047824 */ /* 0x000fe200078e0a06 */
[----:B------:R-:W-:Y:S01]  /*1f30*/  BSSY B0, `(.L_x_28) ;  /* 0x0000404000007945 */ /* 0x000fe20003800000 */
[----:B------:R-:W-:Y:S02]  /*1f40*/  IMAD.IADD R3, R97, 0x1, -R10 ;  /* 0x0000000161037824 */ /* 0x000fe400078e0a0a */
[----:B------:R-:W-:Y:S01]  /*1f50*/  IMAD.IADD R113, R103, 0x1, R7 ;  /* 0x0000000167717824 */ /* 0x000fe200078e0207 */
[----:B------:R-:W-:-:S04]  /*1f60*/  ISETP.GT.AND P2, PT, R4, RZ, PT ;  /* 0x000000ff0400720c */ /* 0x000fc80003f44270 */
[----:B------:R-:W-:-:S03]  /*1f70*/  ISETP.GT.AND P1, PT, R3, RZ, P2 ;  /* 0x000000ff0300720c */ /* 0x000fc60001724270 */
[----:B------:R-:W-:Y:S10]  /*1f80*/  @!P0 BRA `(.L_x_29) ;  /* 0x0000002c00288947 */ /* 0x000ff40003800000 */
[----:B------:R-:W0:Y:S01]  /*1f90*/  LDC.64 R106, c[0x0][0x5b8] ;  /* 0x00016e00ff6a7b82 */ /* 0x000e220000000a00 */
[----:B------:R-:W-:-:S07]  /*1fa0*/  ULDC.64 UR4, c[0x0][0x5c0] ;  /* 0x0001700000047ab9 */ /* 0x000fce0000000a00 */
[----:B------:R-:W1:Y:S08]  /*1fb0*/  LDC.64 R108, c[0x0][0x5b0] ;  /* 0x00016c00ff6c7b82 */ /* 0x000e700000000a00 */
[----:B------:R-:W2:Y:S01]  /*1fc0*/  LDC.64 R110, c[0x0][0x5a8] ;  /* 0x00016a00ff6e7b82 */ /* 0x000ea20000000a00 */
[-C--:B0-----:R-:W-:Y:S02]  /*1fd0*/  IMAD R6, R11, R106.reuse, RZ ;  /* 0x0000006a0b067224 */ /* 0x081fe400078e02ff */
[----:B------:R-:W-:-:S04]  /*1fe0*/  IMAD.WIDE.U32 R104, R99, R106, R8 ;  /* 0x0000006a63687225 */ /* 0x000fc800078e0008 */
[----:B------:R-:W-:Y:S02]  /*1ff0*/  IMAD R103, R99, R107, R6 ;  /* 0x0000006b63677224 */ /* 0x000fe400078e0206 */
[-C--:B-1----:R-:W-:Y:S02]  /*2000*/  IMAD R5, R101, R108.reuse, RZ ;  /* 0x0000006c65057224 */ /* 0x082fe400078e02ff */
[----:B------:R-:W-:Y:S02]  /*2010*/  IMAD.IADD R13, R105, 0x1, R103 ;  /* 0x00000001690d7824 */ /* 0x000fe400078e0267 */
[----:B------:R-:W-:Y:S02]  /*2020*/  IMAD.MOV.U32 R12, RZ, RZ, R104 ;  /* 0x000000ffff0c7224 */ /* 0x000fe400078e0068 */
[C---:B------:R-:W-:Y:S02]  /*2030*/  IMAD R107, R100.reuse, R109, R5 ;  /* 0x0000006d646b7224 */ /* 0x040fe400078e0205 */
[----:B------:R-:W-:-:S04]  /*2040*/  IMAD.WIDE.U32 R6, R100, R108, R12 ;  /* 0x0000006c64067225 */ /* 0x000fc800078e000c */
[----:B------:R-:W-:Y:S01]  /*2050*/  IMAD.IADD R5, R7, 0x1, R107 ;  /* 0x0000000107057824 */ /* 0x000fe200078e026b */
[----:B--2---:R-:W-:-:S04]  /*2060*/  LEA R14, P0, R6, R110, 0x1 ;  /* 0x0000006e060e7211 */ /* 0x004fc800078008ff */
[----:B------:R-:W-:-:S05]  /*2070*/  LEA.HI.X R15, R6, R111, R5, 0x1, P0 ;  /* 0x0000006f060f7211 */ /* 0x000fca00000f0c05 */
[----:B------:R0:W2:Y:S01]  /*2080*/  @P1 LDG.E.LTC128B.U16 R5, desc[UR38][R14.64] ;  /* 0x000000260e051981 */ /* 0x0000a2000c1e1520 */
[----:B------:R-:W-:Y:S01]  /*2090*/  LEA R10, P0, R102, UR4, 0x1 ;  /* 0x00000004660a7c11 */ /* 0x000fe2000f8008ff */
[----:B------:R-:W-:Y:S01]  /*20a0*/  IMAD.WIDE.U32 R6, R100, R108, R8 ;  /* 0x0000006c64067225 */ /* 0x000fe200078e0008 */
[----:B------:R-:W-:Y:S03]  /*20b0*/  BSSY B1, `(.L_x_30) ;  /* 0x0000012000017945 */ /* 0x000fe60003800000 */
[----:B------:R-:W-:Y:S02]  /*20c0*/  IMAD.IADD R7, R107, 0x1, R7 ;  /* 0x000000016b077824 */ /* 0x000fe400078e0207 */
[----:B------:R-:W-:Y:S01]  /*20d0*/  IMAD.WIDE.U32 R20, R99, R106, R6 ;  /* 0x0000006a63147225 */ /* 0x000fe200078e0006 */
[----:B0-----:R-:W-:-:S03]  /*20e0*/  SHF.L.U64.HI R15, R108, 0x3, R109 ;  /* 0x000000036c0f7819 */ /* 0x001fc6000001026d */
[----:B------:R-:W-:Y:S01]  /*20f0*/  IMAD.IADD R7, R103, 0x1, R21 ;  /* 0x0000000167077824 */ /* 0x000fe200078e0215 */
[----:B------:R-:W-:Y:S01]  /*2100*/  LEA R6, P4, R20, R110, 0x1 ;  /* 0x0000006e14067211 */ /* 0x000fe200078808ff */
[----:B------:R-:W-:-:S03]  /*2110*/  IMAD.SHL.U32 R14, R108, 0x8, RZ ;  /* 0x000000086c0e7824 */ /* 0x000fc600078e00ff */
[----:B------:R-:W-:Y:S01]  /*2120*/  LEA.HI.X R7, R20, R111, R7, 0x1, P4 ;  /* 0x0000006f14077211 */ /* 0x000fe200020f0c07 */
[----:B--2---:R-:W-:-:S04]  /*2130*/  IMAD.U32 R11, R5, 0x10000, RZ ;  /* 0x00010000050b7824 */ /* 0x004fc800078e00ff */
[----:B------:R-:W-:-:S04]  /*2140*/  FMUL R11, R11, R88 ;  /* 0x000000580b0b7220 */ /* 0x000fc80000400000 */
[----:B------:R-:W-:Y:S01]  /*2150*/  FFMA R24, R24, R19, R11 ;  /* 0x0000001318187223 */ /* 0x000fe2000000000b */
[----:B------:R-:W-:Y:S02]  /*2160*/  LEA.HI.X R11, R102, UR5, R113, 0x1, P0 ;  /* 0x00000005660b7c11 */ /* 0x000fe400080f0c71 */
[----:B------:R-:W-:Y:S02]  /*2170*/  ISETP.GT.AND P0, PT, R4, 0x1, PT ;  /* 0x000000010400780c */ /* 0x000fe40003f04270 */
[----:B------:R-:W-:Y:S02]  /*2180*/  F2FP.BF16.F32.PACK_AB R24, RZ, R24 ;  /* 0x00000018ff18723e */ /* 0x000fe400000010ff */
[----:B------:R-:W-:-:S03]  /*2190*/  ISETP.GT.AND P3, PT, R3, RZ, P0 ;  /* 0x000000ff0300720c */ /* 0x000fc60000764270 */
[----:B------:R0:W-:Y:S10]  /*21a0*/  @P1 STG.E.U16 desc[UR38][R10.64], R24 ;  /* 0x000000180a001986 */ /* 0x0001f4000c101526 */
[----:B------:R-:W-:Y:S05]  /*21b0*/  @!P3 BRA `(.L_x_31) ;  /* 0x000000000004b947 */ /* 0x000fea0003800000 */
[----:B------:R1:W5:Y:S02]  /*21c0*/  LDG.E.LTC128B.U16 R5, desc[UR38][R6.64+0x2] ;  /* 0x0000022606057981 */ /* 0x000364000c1e1520 */
.L_x_31:
[----:B------:R-:W-:Y:S05]  /*21d0*/  BSYNC B1 ;  /* 0x0000000000017941 */ /* 0x000fea0003800000 */
.L_x_30:
[----:B-----5:R-:W-:Y:S01]  /*21e0*/  IMAD.U32 R101, R5, 0x10000, RZ ;  /* 0x0001000005657824 */ /* 0x020fe200078e00ff */
[----:B------:R-:W-:Y:S01]  /*21f0*/  ISETP.GT.AND P2, PT, R3, 0x8, P2 ;  /* 0x000000080300780c */ /* 0x000fe20001744270 */
[----:B------:R-:W-:Y:S01]  /*2200*/  IMAD.WIDE.U32 R20, R100, R108, R14 ;  /* 0x0000006c64147225 */ /* 0x000fe200078e000e */
[----:B0-----:R-:W-:-:S03]  /*2210*/  PRMT R24, R5, 0x7610, R24 ;  /* 0x0000761005187816 */ /* 0x001fc60000000018 */
[----:B------:R-:W-:Y:S01]  /*2220*/  FMUL R12, R101, R88 ;  /* 0x00000058650c7220 */ /* 0x000fe20000400000 */
[----:B------:R-:W-:Y:S01]  /*2230*/  IMAD.IADD R107, R107, 0x1, R21 ;  /* 0x000000016b6b7824 */ /* 0x000fe200078e0215 */
[----:B------:R-:W-:Y:S02]  /*2240*/  IADD3 R104, P1, R104, R20, RZ ;  /* 0x0000001468687210 */ /* 0x000fe40007f3e0ff */
[----:B------:R-:W-:-:S03]  /*2250*/  FFMA R12, R25, R19, R12 ;  /* 0x00000013190c7223 */ /* 0x000fc6000000000c */
[----:B------:R-:W-:Y:S02]  /*2260*/  IMAD.X R13, R107, 0x1, R13, P1 ;  /* 0x000000016b0d7824 */ /* 0x000fe400008e060d */
[----:B------:R-:W-:Y:S02]  /*2270*/  F2FP.BF16.F32.PACK_AB R12, RZ, R12 ;  /* 0x0000000cff0c723e */ /* 0x000fe400000010ff */
[----:B------:R-:W-:Y:S02]  /*2280*/  LEA R14, P1, R104, R110, 0x1 ;  /* 0x0000006e680e7211 */ /* 0x000fe400078208ff */
[----:B------:R-:W-:Y:S02]  /*2290*/  PRMT R21, R12, 0x7610, R21 ;  /* 0x000076100c157816 */ /* 0x000fe40000000015 */
[----:B------:R-:W-:-:S03]  /*22a0*/  LEA.HI.X R15, R104, R111, R13, 0x1, P1 ;  /* 0x0000006f680f7211 */ /* 0x000fc600008f0c0d */
[----:B------:R0:W-:Y:S04]  /*22b0*/  @P3 STG.E.U16 desc[UR38][R10.64+0x2], R21 ;  /* 0x000002150a003986 */ /* 0x0001e8000c101526 */
[----:B------:R-:W2:Y:S01]  /*22c0*/  @P2 LDG.E.LTC128B.U16 R24, desc[UR38][R14.64] ;  /* 0x000000260e182981 */ /* 0x000ea2000c1e1520 */
[----:B------:R-:W-:Y:S01]  /*22d0*/  IADD3 R20, P1, R8, R20, RZ ;  /* 0x0000001408147210 */ /* 0x000fe20007f3e0ff */
[----:B------:R-:W-:Y:S01]  /*22e0*/  BSSY B1, `(.L_x_32) ;  /* 0x0000011000017945 */ /* 0x000fe20003800000 */
[C---:B------:R-:W-:Y:S02]  /*22f0*/  SHF.L.U64.HI R13, R92.reuse, 0x1, R91 ;  /* 0x000000015c0d7819 */ /* 0x040fe4000001025b */
[----:B------:R-:W-:Y:S01]  /*2300*/  ISETP.GT.AND P0, PT, R3, 0x8, P0 ;  /* 0x000000080300780c */ /* 0x000fe20000704270 */
[----:B0-----:R-:W-:Y:S01]  /*2310*/  IMAD.X R21, R9, 0x1, R107, P1 ;  /* 0x0000000109157824 */ /* 0x001fe200008e066b */
[----:B------:R-:W-:Y:S01]  /*2320*/  LEA R12, P1, R92, R10, 0x1 ;  /* 0x0000000a5c0c7211 */ /* 0x000fe200078208ff */
[----:B------:R-:W-:-:S04]  /*2330*/  IMAD.WIDE.U32 R20, R99, R106, R20 ;  /* 0x0000006a63147225 */ /* 0x000fc800078e0014 */
[----:B------:R-:W-:Y:S01]  /*2340*/  IMAD.X R13, R13, 0x1, R11, P1 ;  /* 0x000000010d0d7824 */ /* 0x000fe200008e060b */
[----:B------:R-:W-:Y:S01]  /*2350*/  LEA R8, P3, R20, R110, 0x1 ;  /* 0x0000006e14087211 */ /* 0x000fe200078608ff */
[----:B------:R-:W-:-:S05]  /*2360*/  IMAD.IADD R9, R103, 0x1, R21 ;  /* 0x0000000167097824 */ /* 0x000fca00078e0215 */
[----:B------:R-:W-:Y:S01]  /*2370*/  LEA.HI.X R9, R20, R111, R9, 0x1, P3 ;  /* 0x0000006f14097211 */ /* 0x000fe200018f0c09 */
[----:B--2---:R-:W-:-:S04]  /*2380*/  IMAD.U32 R5, R24, 0x10000, RZ ;  /* 0x0001000018057824 */ /* 0x004fc800078e00ff */
[----:B------:R-:W-:-:S04]  /*2390*/  FMUL R5, R5, R88 ;  /* 0x0000005805057220 */ /* 0x000fc80000400000 */
[----:B------:R-:W-:-:S05]  /*23a0*/  FFMA R5, R26, R19, R5 ;  /* 0x000000131a057223 */ /* 0x000fca0000000005 */
[----:B------:R-:W-:-:S05]  /*23b0*/  F2FP.BF16.F32.PACK_AB R5, RZ, R5 ;  /* 0x00000005ff05723e */ /* 0x000fca00000010ff */
[----:B------:R0:W-:Y:S01]  /*23c0*/  @P2 STG.E.U16 desc[UR38][R12.64], R5 ;  /* 0x000000050c002986 */ /* 0x0001e2000c101526 */
[----:B------:R-:W-:Y:S05]  /*23d0*/  @!P0 BRA `(.L_x_33) ;  /* 0x0000000000048947 */ /* 0x000fea0003800000 */
[----:B------:R2:W5:Y:S02]  /*23e0*/  LDG.E.LTC128B.U16 R24, desc[UR38][R8.64+0x2] ;  /* 0x0000022608187981 */ /* 0x000564000c1e1520 */
.L_x_33:
[----:B------:R-:W-:Y:S05]  /*23f0*/  BSYNC B1 ;  /* 0x0000000000017941 */ /* 0x000fea0003800000 */
.L_x_32:
[----:B0----5:R-:W-:Y:S01]  /*2400*/  IMAD.U32 R5, R24, 0x10000, RZ ;  /* 0x0001000018057824 */ /* 0x021fe200078e00ff */
[----:B------:R-:W-:Y:S01]  /*2410*/  ISETP.GT.AND P1, PT, R4, 0x8, PT ;  /* 0x000000080400780c */ /* 0x000fe20003f24270 */
[----:B------:R-:W-:Y:S02]  /*2420*/  BSSY B1, `(.L_x_34) ;  /* 0x0000008000017945 */ /* 0x000fe40003800000 */
[----:B------:R-:W-:Y:S01]  /*2430*/  FMUL R14, R5, R88 ;  /* 0x00000058050e7220 */ /* 0x000fe20000400000 */
[----:B------:R-:W-:-:S03]  /*2440*/  ISETP.GT.AND P2, PT, R3, RZ, P1 ;  /* 0x000000ff0300720c */ /* 0x000fc60000f44270 */
[----:B------:R-:W-:-:S05]  /*2450*/  FFMA R14, R27, R19, R14 ;  /* 0x000000131b0e7223 */ /* 0x000fca000000000e */
[----:B------:R-:W-:-:S05]  /*2460*/  F2FP.BF16.F32.PACK_AB R14, RZ, R14 ;  /* 0x0000000eff0e723e */ /* 0x000fca00000010ff */
[----:B------:R0:W-:Y:S01]  /*2470*/  @P0 STG.E.U16 desc[UR38][R12.64+0x2], R14 ;  /* 0x0000020e0c000986 */ /* 0x0001e2000c101526 */
[----:B------:R-:W-:Y:S05]  /*2480*/  @!P2 BRA `(.L_x_35) ;  /* 0x000000000004a947 */ /* 0x000fea0003800000 */
[----:B------:R3:W5:Y:S02]  /*2490*/  LDG.E.LTC128B.U16 R24, desc[UR38][R6.64+0x10] ;  /* 0x0000102606187981 */ /* 0x000764000c1e1520 */
.L_x_35:
[----:B------:R-:W-:Y:S05]  /*24a0*/  BSYNC B1 ;  /* 0x0000000000017941 */ /* 0x000fea0003800000 */
.L_x_34:
[----:B-----5:R-:W-:Y:S01]  /*24b0*/  IMAD.U32 R5, R24, 0x10000, RZ ;  /* 0x0001000018057824 */ /* 0x020fe200078e00ff */
        /* <DEDUP_REMOVED lines=9> */
.L_x_37:
[----:B------:R-:W-:Y:S05]  /*2550*/  BSYNC B1 ;  /* 0x0000000000017941 */ /* 0x000fea0003800000 */
.L_x_36:
[----:B----45:R-:W-:Y:S01]  /*2560*/  IMAD.U32 R5, R24, 0x10000, RZ ;  /* 0x0001000018057824 */ /* 0x030fe200078e00ff */
[----:B------:R-:W-:Y:S01]  /*2570*/  ISETP.GT.AND P1, PT, R3, 0x8, P1 ;  /* 0x000000080300780c */ /* 0x000fe20000f24270 */
[----:B------:R-:W-:Y:S02]  /*2580*/  BSSY B1, `(.L_x_38) ;  /* 0x0000007000017945 */ /* 0x000fe40003800000 */
[----:B0-----:R-:W-:-:S04]  /*2590*/  FMUL R14, R5, R88 ;  /* 0x00000058050e7220 */ /* 0x001fc80000400000 */
[----:B------:R-:W-:-:S05]  /*25a0*/  FFMA R14, R29, R19, R14 ;  /* 0x000000131d0e7223 */ /* 0x000fca000000000e */
[----:B------:R-:W-:-:S05]  /*25b0*/  F2FP.BF16.F32.PACK_AB R14, RZ, R14 ;  /* 0x0000000eff0e723e */ /* 0x000fca00000010ff */
[----:B------:R0:W-:Y:S01]  /*25c0*/  @P3 STG.E.U16 desc[UR38][R10.64+0x12], R14 ;  /* 0x0000120e0a003986 */ /* 0x0001e2000c101526 */
[----:B------:R-:W-:Y:S05]  /*25d0*/  @!P1 BRA `(.L_x_39) ;  /* 0x0000000000049947 */ /* 0x000fea0003800000 */
[----:B------:R4:W5:Y:S02]  /*25e0*/  LDG.E.LTC128B.U16 R24, desc[UR38][R8.64+0x10] ;  /* 0x0000102608187981 */ /* 0x000964000c1e1520 */
.L_x_39:
[----:B------:R-:W-:Y:S05]  /*25f0*/  BSYNC B1 ;  /* 0x0000000000017941 */ /* 0x000fea0003800000 */
.L_x_38:
[----:B-----5:R-:W-:Y:S01]  /*2600*/  IMAD.U32 R5, R24, 0x10000, RZ ;  /* 0x0001000018057824 */ /* 0x020fe200078e00ff */
[----:B------:R-:W-:Y:S01]  /*2610*/  ISETP.GT.AND P0, PT, R3, 0x8, P0 ;  /* 0x000000080300780c */ /* 0x000fe20000704270 */
[----:B------:R-:W-:Y:S02]  /*2620*/  BSSY B1, `(.L_x_40) ;  /* 0x0000007000017945 */ /* 0x000fe40003800000 */
[----:B------:R-:W-:-:S04]  /*2630*/  FMUL R5, R5, R88 ;  /* 0x0000005805057220 */ /* 0x000fc80000400000 */
[----:B------:R-:W-:-:S05]  /*2640*/  FFMA R5, R30, R19, R5 ;  /* 0x000000131e057223 */ /* 0x000fca0000000005 */
[----:B------:R-:W-:-:S05]  /*2650*/  F2FP.BF16.F32.PACK_AB R5, RZ, R5 ;  /* 0x00000005ff05723e */ /* 0x000fca00000010ff */
[----:B------:R0:W-:Y:S01]  /*2660*/  @P1 STG.E.U16 desc[UR38][R12.64+0x10], R5 ;  /* 0x000010050c001986 */ /* 0x0001e2000c101526 */
[----:B------:R-:W-:Y:S05]  /*2670*/  @!P0 BRA `(.L_x_41) ;  /* 0x0000000000048947 */ /* 0x000fea0003800000 */
[----:B------:R0:W5:Y:S02]  /*2680*/  LDG.E.LTC128B.U16 R24, desc[UR38][R8.64+0x12] ;  /* 0x0000122608187981 */ /* 0x000164000c1e1520 */
.L_x_41:
[----:B------:R-:W-:Y:S05]  /*2690*/  BSYNC B1 ;  /* 0x0000000000017941 */ /* 0x000fea0003800000 */
.L_x_40:
        /* <DEDUP_REMOVED lines=10> */
.L_x_43:
[----:B------:R-:W-:Y:S05]  /*2740*/  BSYNC B1 ;  /* 0x0000000000017941 */ /* 0x000fea0003800000 */
.L_x_42:
        /* <DEDUP_REMOVED lines=10> */
.L_x_45:
[----:B------:R-:W-:Y:S05]  /*27f0*/  BSYNC B1 ;  /* 0x0000000000017941 */ /* 0x000fea0003800000 */
.L_x_44:
[----:B0----5:R-:W-:Y:S01]  /*2800*/  IMAD.U32 R5, R24, 0x10000, RZ ;  /* 0x0001000018057824 */ /* 0x021fe200078e00ff */
        /* <DEDUP_REMOVED lines=8> */
.L_x_47:
[----:B------:R-:W-:Y:S05]  /*2890*/  BSYNC B1 ;  /* 0x0000000000017941 */ /* 0x000fea0003800000 */
.L_x_46:
        /* <DEDUP_REMOVED lines=9> */
.L_x_49:
[----:B------:R-:W-:Y:S05]  /*2930*/  BSYNC B1 ;  /* 0x0000000000017941 */ /* 0x000fea0003800000 */
.L_x_48:
        /* <DEDUP_REMOVED lines=10> */
.L_x_51:
[----:B------:R-:W-:Y:S05]  /*29e0*/  BSYNC B1 ;  /* 0x0000000000017941 */ /* 0x000fea0003800000 */
.L_x_50:
        /* <DEDUP_REMOVED lines=10> */
.L_x_53:
[----:B------:R-:W-:Y:S05]  /*2a90*/  BSYNC B1 ;  /* 0x0000000000017941 */ /* 0x000fea0003800000 */
.L_x_52:
        /* <DEDUP_REMOVED lines=9> */
.L_x_55:
[----:B------:R-:W-:Y:S05]  /*2b30*/  BSYNC B1 ;  /* 0x0000000000017941 */ /* 0x000fea0003800000 */
.L_x_54:
        /* <DEDUP_REMOVED lines=9> */
.L_x_57:
[----:B------:R-:W-:Y:S05]  /*2bd0*/  BSYNC B1 ;  /* 0x0000000000017941 */ /* 0x000fea0003800000 */
.L_x_56:
        /* <DEDUP_REMOVED lines=10> */
.L_x_59:
[----:B------:R-:W-:Y:S05]  /*2c80*/  BSYNC B1 ;  /* 0x0000000000017941 */ /* 0x000fea0003800000 */
.L_x_58:
        /* <DEDUP_REMOVED lines=10> */
.L_x_61:
[----:B------:R-:W-:Y:S05]  /*2d30*/  BSYNC B1 ;  /* 0x0000000000017941 */ /* 0x000fea0003800000 */
.L_x_60:
        /* <DEDUP_REMOVED lines=9> */
.L_x_63:
[----:B------:R-:W-:Y:S05]  /*2dd0*/  BSYNC B1 ;  /* 0x0000000000017941 */ /* 0x000fea0003800000 */
.L_x_62:
        /* <DEDUP_REMOVED lines=9> */
.L_x_65:
[----:B------:R-:W-:Y:S05]  /*2e70*/  BSYNC B1 ;  /* 0x0000000000017941 */ /* 0x000fea0003800000 */
.L_x_64:
        /* <DEDUP_REMOVED lines=10> */
.L_x_67:
[----:B------:R-:W-:Y:S05]  /*2f20*/  BSYNC B1 ;  /* 0x0000000000017941 */ /* 0x000fea0003800000 */
.L_x_66:
        /* <DEDUP_REMOVED lines=10> */
.L_x_69:
[----:B------:R-:W-:Y:S05]  /*2fd0*/  BSYNC B1 ;  /* 0x0000000000017941 */ /* 0x000fea0003800000 */
.L_x_68:
        /* <DEDUP_REMOVED lines=9> */
.L_x_71:
[----:B------:R-:W-:Y:S05]  /*3070*/  BSYNC B1 ;  /* 0x0000000000017941 */ /* 0x000fea0003800000 */
.L_x_70:
        /* <DEDUP_REMOVED lines=9> */
.L_x_73:
[----:B------:R-:W-:Y:S05]  /*3110*/  BSYNC B1 ;  /* 0x0000000000017941 */ /* 0x000fea0003800000 */
.L_x_72:
        /* <DEDUP_REMOVED lines=10> */
.L_x_75:
[----:B------:R-:W-:Y:S05]  /*31c0*/  BSYNC B1 ;  /* 0x0000000000017941 */ /* 0x000fea0003800000 */
.L_x_74:
        /* <DEDUP_REMOVED lines=10> */
.L_x_77:
[----:B------:R-:W-:Y:S05]  /*3270*/  BSYNC B1 ;  /* 0x0000000000017941 */ /* 0x000fea0003800000 */
.L_x_76:
        /* <DEDUP_REMOVED lines=9> */
.L_x_79:
[----:B------:R-:W-:Y:S05]  /*3310*/  BSYNC B1 ;  /* 0x0000000000017941 */ /* 0x000fea0003800000 */
.L_x_78:
        /* <DEDUP_REMOVED lines=9> */
.L_x_81:
[----:B------:R-:W-:Y:S05]  /*33b0*/  BSYNC B1 ;  /* 0x0000000000017941 */ /* 0x000fea0003800000 */
.L_x_80:
        /* <DEDUP_REMOVED lines=10> */
.L_x_83:
[----:B------:R-:W-:Y:S05]  /*3460*/  BSYNC B1 ;  /* 0x0000000000017941 */ /* 0x000fea0003800000 */
.L_x_82:
        /* <DEDUP_REMOVED lines=10> */
.L_x_85:
[----:B------:R-:W-:Y:S05]  /*3510*/  BSYNC B1 ;  /* 0x0000000000017941 */ /* 0x000fea0003800000 */
.L_x_84:
        /* <DEDUP_REMOVED lines=9> */
.L_x_87:
[----:B------:R-:W-:Y:S05]  /*35b0*/  BSYNC B1 ;  /* 0x0000000000017941 */ /* 0x000fea0003800000 */
.L_x_86:
        /* <DEDUP_REMOVED lines=9> */
.L_x_89:
[----:B------:R-:W-:Y:S05]  /*3650*/  BSYNC B1 ;  /* 0x0000000000017941 */ /* 0x000fea0003800000 */
.L_x_88:
        /* <DEDUP_REMOVED lines=10> */
.L_x_91:
[----:B------:R-:W-:Y:S05]  /*3700*/  BSYNC B1 ;  /* 0x0000000000017941 */ /* 0x000fea0003800000 */
.L_x_90:
        /* <DEDUP_REMOVED lines=10> */
.L_x_93:
[----:B------:R-:W-:Y:S05]  /*37b0*/  BSYNC B1 ;  /* 0x0000000000017941 */ /* 0x000fea0003800000 */
.L_x_92:
        /* <DEDUP_REMOVED lines=9> */
.L_x_95:
[----:B------:R-:W-:Y:S05]  /*3850*/  BSYNC B1 ;  /* 0x0000000000017941 */ /* 0x000fea0003800000 */
.L_x_94:
        /* <DEDUP_REMOVED lines=9> */
.L_x_97:
[----:B------:R-:W-:Y:S05]  /*38f0*/  BSYNC B1 ;  /* 0x0000000000017941 */ /* 0x000fea0003800000 */
.L_x_96:
        /* <DEDUP_REMOVED lines=10> */
.L_x_99:
[----:B------:R-:W-:Y:S05]  /*39a0*/  BSYNC B1 ;  /* 0x0000000000017941 */ /* 0x000fea0003800000 */
.L_x_98:
        /* <DEDUP_REMOVED lines=10> */
.L_x_101:
[----:B------:R-:W-:Y:S05]  /*3a50*/  BSYNC B1 ;  /* 0x0000000000017941 */ /* 0x000fea0003800000 */
.L_x_100:
        /* <DEDUP_REMOVED lines=9> */
.L_x_103:
[----:B------:R-:W-:Y:S05]  /*3af0*/  BSYNC B1 ;  /* 0x0000000000017941 */ /* 0x000fea0003800000 */
.L_x_102:
        /* <DEDUP_REMOVED lines=9> */
.L_x_105:
[----:B------:R-:W-:Y:S05]  /*3b90*/  BSYNC B1 ;  /* 0x0000000000017941 */ /* 0x000fea0003800000 */
.L_x_104:
        /* <DEDUP_REMOVED lines=10> */
.L_x_107:
[----:B------:R-:W-:Y:S05]  /*3c40*/  BSYNC B1 ;  /* 0x0000000000017941 */ /* 0x000fea0003800000 */
.L_x_106:
        /* <DEDUP_REMOVED lines=10> */
.L_x_109:
[----:B------:R-:W-:Y:S05]  /*3cf0*/  BSYNC B1 ;  /* 0x0000000000017941 */ /* 0x000fea0003800000 */
.L_x_108:
        /* <DEDUP_REMOVED lines=9> */
.L_x_111:
[----:B------:R-:W-:Y:S05]  /*3d90*/  BSYNC B1 ;  /* 0x0000000000017941 */ /* 0x000fea0003800000 */
.L_x_110:
        /* <DEDUP_REMOVED lines=9> */
.L_x_113:
[----:B------:R-:W-:Y:S05]  /*3e30*/  BSYNC B1 ;  /* 0x0000000000017941 */ /* 0x000fea0003800000 */
.L_x_112:
        /* <DEDUP_REMOVED lines=10> */
.L_x_115:
[----:B------:R-:W-:Y:S05]  /*3ee0*/  BSYNC B1 ;  /* 0x0000000000017941 */ /* 0x000fea0003800000 */
.L_x_114:
        /* <DEDUP_REMOVED lines=10> */
.L_x_117:
[----:B------:R-:W-:Y:S05]  /*3f90*/  BSYNC B1 ;  /* 0x0000000000017941 */ /* 0x000fea0003800000 */
.L_x_116:
        /* <DEDUP_REMOVED lines=9> */
.L_x_119:
[----:B------:R-:W-:Y:S05]  /*4030*/  BSYNC B1 ;  /* 0x0000000000017941 */ /* 0x000fea0003800000 */
.L_x_118:
        /* <DEDUP_REMOVED lines=9> */
.L_x_121:
[----:B------:R-:W-:Y:S05]  /*40d0*/  BSYNC B1 ;  /* 0x0000000000017941 */ /* 0x000fea0003800000 */
.L_x_120:
        /* <DEDUP_REMOVED lines=10> */
.L_x_123:
[----:B------:R-:W-:Y:S05]  /*4180*/  BSYNC B1 ;  /* 0x0000000000017941 */ /* 0x000fea0003800000 */
.L_x_122:
        /* <DEDUP_REMOVED lines=10> */
.L_x_125:
[----:B------:R-:W-:Y:S05]  /*4230*/  BSYNC B1 ;  /* 0x0000000000017941 */ /* 0x000fea0003800000 */
.L_x_124:
        /* <DEDUP_REMOVED lines=9> */
.L_x_127:
[----:B------:R-:W-:Y:S05]  /*42d0*/  BSYNC B1 ;  /* 0x0000000000017941 */ /* 0x000fea0003800000 */
.L_x_126:
        /* <DEDUP_REMOVED lines=9> */
.L_x_129:
[----:B------:R-:W-:Y:S05]  /*4370*/  BSYNC B1 ;  /* 0x0000000000017941 */ /* 0x000fea0003800000 */
.L_x_128:
        /* <DEDUP_REMOVED lines=10> */
.L_x_131:
[----:B------:R-:W-:Y:S05]  /*4420*/  BSYNC B1 ;  /* 0x0000000000017941 */ /* 0x000fea0003800000 */
.L_x_130:
        /* <DEDUP_REMOVED lines=10> */
.L_x_133:
[----:B------:R-:W-:Y:S05]  /*44d0*/  BSYNC B1 ;  /* 0x0000000000017941 */ /* 0x000fea0003800000 */
.L_x_132:
        /* <DEDUP_REMOVED lines=9> */
.L_x_135:
[----:B------:R-:W-:Y:S05]  /*4570*/  BSYNC B1 ;  /* 0x0000000000017941 */ /* 0x000fea0003800000 */
.L_x_134:
        /* <DEDUP_REMOVED lines=9> */
.L_x_137:
[----:B------:R-:W-:Y:S05]  /*4610*/  BSYNC B1 ;  /* 0x0000000000017941 */ /* 0x000fea0003800000 */
.L_x_136:
        /* <DEDUP_REMOVED lines=10> */
.L_x_139:
[----:B------:R-:W-:Y:S05]  /*46c0*/  BSYNC B1 ;  /* 0x0000000000017941 */ /* 0x000fea0003800000 */
.L_x_138:
        /* <DEDUP_REMOVED lines=10> */
.L_x_141:
[----:B------:R-:W-:Y:S05]  /*4770*/  BSYNC B1 ;  /* 0x0000000000017941 */ /* 0x000fea0003800000 */
.L_x_140:
        /* <DEDUP_REMOVED lines=9> */
.L_x_143:
[----:B------:R-:W-:Y:S05]  /*4810*/  BSYNC B1 ;  /* 0x0000000000017941 */ /* 0x000fea0003800000 */
.L_x_142:
        /* <DEDUP_REMOVED lines=9> */
.L_x_145:
[----:B------:R-:W-:Y:S05]  /*48b0*/  BSYNC B1 ;  /* 0x0000000000017941 */ /* 0x000fea0003800000 */
.L_x_144:
        /* <DEDUP_REMOVED lines=10> */
.L_x_147:
[----:B------:R-:W-:Y:S05]  /*4960*/  BSYNC B1 ;  /* 0x0000000000017941 */ /* 0x000fea0003800000 */
.L_x_146:
[----:B-----5:R-:W-:Y:S01]  /*4970*/  IMAD.U32 R5, R24, 0x10000, RZ ;  /* 0x0001000018057824 */ /* 0x020fe200078e00ff */
[----:B------:R-:W-:Y:S01]  /*4980*/  ISETP.GT.AND P0, PT, R4, 0x79, PT ;  /* 0x000000790400780c */ /* 0x000fe20003f04270 */
[----:B------:R-:W-:Y:S01]  /*4990*/  @P2 IMAD.MOV.U32 R4, RZ, RZ, R10 ;  /* 0x000000ffff042224 */ /* 0x000fe200078e000a */
[----:B------:R-:W-:Y:S01]  /*49a0*/  BSSY B1, `(.L_x_148) ;  /* 0x000000a000017945 */ /* 0x000fe20003800000 */
[----:B------:R-:W-:Y:S01]  /*49b0*/  FMUL R5, R5, R88 ;  /* 0x0000005805057220 */ /* 0x000fe20000400000 */
[----:B------:R-:W-:-:S03]  /*49c0*/  ISETP.GT.AND P3, PT, R3, RZ, P0 ;  /* 0x000000ff0300720c */ /* 0x000fc60000764270 */
[----:B------:R-:W-:-:S05]  /*49d0*/  FFMA R5, R84, R19, R5 ;  /* 0x0000001354057223 */ /* 0x000fca0000000005 */
[----:B------:R-:W-:-:S04]  /*49e0*/  F2FP.BF16.F32.PACK_AB R5, RZ, R5 ;  /* 0x00000005ff05723e */ /* 0x000fc800000010ff */
[----:B0-----:R-:W-:Y:S01]  /*49f0*/  PRMT R14, R5, 0x7610, R14 ;  /* 0x00007610050e7816 */ /* 0x001fe2000000000e */
[----:B------:R-:W-:-:S05]  /*4a00*/  @P2 IMAD.MOV.U32 R5, RZ, RZ, R11 ;  /* 0x000000ffff052224 */ /* 0x000fca00078e000b */
[----:B------:R0:W-:Y:S01]  /*4a10*/  @P2 STG.E.U16 desc[UR38][R4.64+0xf0], R14 ;  /* 0x0000f00e04002986 */ /* 0x0001e2000c101526 */
[----:B------:R-:W-:Y:S05]  /*4a20*/  @!P3 BRA `(.L_x_149) ;  /* 0x000000000004b947 */ /* 0x000fea0003800000 */
[----:B------:R0:W5:Y:S02]  /*4a30*/  LDG.E.LTC128B.U16 R24, desc[UR38][R6.64+0xf2] ;  /* 0x0000f22606187981 */ /* 0x000164000c1e1520 */
.L_x_149:
[----:B------:R-:W-:Y:S05]  /*4a40*/  BSYNC B1 ;  /* 0x0000000000017941 */ /* 0x000fea0003800000 */
.L_x_148:
        /* <DEDUP_REMOVED lines=9> */
.L_x_151:
[----:B------:R-:W-:Y:S05]  /*4ae0*/  BSYNC B1 ;  /* 0x0000000000017941 */ /* 0x000fea0003800000 */
.L_x_150:
[----:B-----5:R-:W-:Y:S01]  /*4af0*/  IMAD.U32 R5, R24, 0x10000, RZ ;  /* 0x0001000018057824 */ /* 0x020fe200078e00ff */
[----:B------:R-:W-:Y:S01]  /*4b00*/  ISETP.GT.AND P0, PT, R3, 0x8, P0 ;  /* 0x000000080300780c */ /* 0x000fe20000704270 */
[----:B0-----:R-:W-:Y:S01]  /*4b10*/  @P1 IMAD.MOV.U32 R4, RZ, RZ, R12 ;  /* 0x000000ffff041224 */ /* 0x001fe200078e000c */
[----:B------:R-:W-:Y:S01]  /*4b20*/  BSSY B1, `(.L_x_152) ;  /* 0x0000009000017945 */ /* 0x000fe20003800000 */
[----:B------:R-:W-:-:S04]  /*4b30*/  FMUL R5, R5, R88 ;  /* 0x0000005805057220 */ /* 0x000fc80000400000 */
[----:B------:R-:W-:-:S05]  /*4b40*/  FFMA R5, R86, R19, R5 ;  /* 0x0000001356057223 */ /* 0x000fca0000000005 */
[----:B------:R-:W-:-:S04]  /*4b50*/  F2FP.BF16.F32.PACK_AB R5, RZ, R5 ;  /* 0x00000005ff05723e */ /* 0x000fc800000010ff */
[----:B-1-3--:R-:W-:Y:S01]  /*4b60*/  PRMT R6, R5, 0x7610, R6 ;  /* 0x0000761005067816 */ /* 0x00afe20000000006 */
[----:B------:R-:W-:-:S05]  /*4b70*/  @P1 IMAD.MOV.U32 R5, RZ, RZ, R13 ;  /* 0x000000ffff051224 */ /* 0x000fca00078e000d */
[----:B------:R0:W-:Y:S01]  /*4b80*/  @P1 STG.E.U16 desc[UR38][R4.64+0xf0], R6 ;  /* 0x0000f00604001986 */ /* 0x0001e2000c101526 */
[----:B------:R-:W-:Y:S05]  /*4b90*/  @!P0 BRA `(.L_x_153) ;  /* 0x0000000000048947 */ /* 0x000fea0003800000 */
[----:B------:R1:W5:Y:S02]  /*4ba0*/  LDG.E.LTC128B.U16 R24, desc[UR38][R8.64+0xf2] ;  /* 0x0000f22608187981 */ /* 0x000364000c1e1520 */
.L_x_153:
[----:B------:R-:W-:Y:S05]  /*4bb0*/  BSYNC B1 ;  /* 0x0000000000017941 */ /* 0x000fea0003800000 */
.L_x_152:
[----:B------:R-:W-:Y:S05]  /*4bc0*/  @!P0 BRA `(.L_x_154) ;  /* 0x0000001000e88947 */ /* 0x000fea0003800000 */
[----:B-----5:R-:W-:-:S04]  /*4bd0*/  IMAD.U32 R3, R24, 0x10000, RZ ;  /* 0x0001000018037824 */ /* 0x020fc800078e00ff */
[----:B0-----:R-:W-:-:S04]  /*4be0*/  FMUL R4, R3, R88 ;  /* 0x0000005803047220 */ /* 0x001fc80000400000 */
[----:B------:R-:W-:-:S05]  /*4bf0*/  FFMA R4, R87, R19, R4 ;  /* 0x0000001357047223 */ /* 0x000fca0000000004 */
[----:B------:R-:W-:-:S05]  /*4c00*/  F2FP.BF16.F32.PACK_AB R4, RZ, R4 ;  /* 0x00000004ff04723e */ /* 0x000fca00000010ff */
[----:B------:R3:W-:Y:S01]  /*4c10*/  STG.E.U16 desc[UR38][R12.64+0xf2], R4 ;  /* 0x0000f2040c007986 */ /* 0x0007e2000c101526 */
[----:B------:R-:W-:Y:S05]  /*4c20*/  BRA `(.L_x_154) ;  /* 0x0000001000d07947 */ /* 0x000fea0003800000 */
.L_x_29:
[----:B------:R-:W-:Y:S01]  /*4c30*/  ISETP.GT.AND P3, PT, R4, 0x1, PT ;  /* 0x000000010400780c */ /* 0x000fe20003f64270 */
[----:B------:R-:W-:Y:S01]  /*4c40*/  ULDC.64 UR4, c[0x0][0x5c0] ;  /* 0x0001700000047ab9 */ /* 0x000fe20000000a00 */
[-C--:B------:R-:W-:Y:S01]  /*4c50*/  FMUL R24, R24, R19.reuse ;  /* 0x0000001318187220 */ /* 0x080fe20000400000 */
[----:B------:R-:W-:Y:S01]  /*4c60*/  LEA R6, P4, R102, UR4, 0x1 ;  /* 0x0000000466067c11 */ /* 0x000fe2000f8808ff */
[-C--:B------:R-:W-:Y:S01]  /*4c70*/  FMUL R25, R25, R19.reuse ;  /* 0x0000001319197220 */ /* 0x080fe20000400000 */
[----:B------:R-:W-:Y:S01]  /*4c80*/  ISETP.GT.AND P0, PT, R3, RZ, P3 ;  /* 0x000000ff0300720c */ /* 0x000fe20001f04270 */
[-C--:B------:R-:W-:Y:S01]  /*4c90*/  FMUL R26, R26, R19.reuse ;  /* 0x000000131a1a7220 */ /* 0x080fe20000400000 */
[----:B------:R-:W-:Y:S01]  /*4ca0*/  F2FP.BF16.F32.PACK_AB R24, RZ, R24 ;  /* 0x00000018ff18723e */ /* 0x000fe200000010ff */
[-C--:B------:R-:W-:Y:S01]  /*4cb0*/  FMUL R27, R27, R19.reuse ;  /* 0x000000131b1b7220 */ /* 0x080fe20000400000 */
[----:B------:R-:W-:Y:S01]  /*4cc0*/  LEA.HI.X R7, R102, UR5, R113, 0x1, P4 ;  /* 0x0000000566077c11 */ /* 0x000fe2000a0f0c71 */
[----:B------:R-:W-:Y:S01]  /*4cd0*/  FMUL R28, R28, R19 ;  /* 0x000000131c1c7220 */ /* 0x000fe20000400000 */
[----:B------:R-:W-:Y:S01]  /*4ce0*/  F2FP.BF16.F32.PACK_AB R25, RZ, R25 ;  /* 0x00000019ff19723e */ /* 0x000fe200000010ff */
[-C--:B------:R-:W-:Y:S01]  /*4cf0*/  FMUL R29, R29, R19.reuse ;  /* 0x000000131d1d7220 */ /* 0x080fe20000400000 */
[----:B------:R-:W-:Y:S01]  /*4d00*/  ISETP.GT.AND P2, PT, R3, 0x8, P2 ;  /* 0x000000080300780c */ /* 0x000fe20001744270 */
[----:B------:R-:W-:Y:S01]  /*4d10*/  @P1 STG.E.U16 desc[UR38][R6.64], R24 ;  /* 0x0000001806001986 */ /* 0x000fe2000c101526 */
[----:B------:R-:W-:Y:S01]  /*4d20*/  ISETP.GT.AND P1, PT, R4, 0x8, PT ;  /* 0x000000080400780c */ /* 0x000fe20003f24270 */
[-C--:B------:R-:W-:Y:S01]  /*4d30*/  FMUL R30, R30, R19.reuse ;  /* 0x000000131e1e7220 */ /* 0x080fe20000400000 */
[C---:B------:R-:W-:Y:S01]  /*4d40*/  SHF.L.U64.HI R5, R92.reuse, 0x1, R91 ;  /* 0x000000015c057819 */ /* 0x040fe2000001025b */
[----:B------:R-:W-:Y:S01]  /*4d50*/  @P0 STG.E.U16 desc[UR38][R6.64+0x2], R25 ;  /* 0x0000021906000986 */ /* 0x000fe2000c101526 */
[----:B------:R-:W-:Y:S01]  /*4d60*/  LEA R8, P5, R92, R6, 0x1 ;  /* 0x000000065c087211 */ /* 0x000fe200078a08ff */
[-C--:B------:R-:W-:Y:S01]  /*4d70*/  FMUL R31, R31, R19.reuse ;  /* 0x000000131f1f7220 */ /* 0x080fe20000400000 */
[----:B------:R-:W-:Y:S01]  /*4d80*/  ISETP.GT.AND P3, PT, R3, 0x8, P3 ;  /* 0x000000080300780c */ /* 0x000fe20001f64270 */
[-C--:B------:R-:W-:Y:S01]  /*4d90*/  FMUL R32, R32, R19.reuse ;  /* 0x0000001320207220 */ /* 0x080fe20000400000 */
[----:B------:R-:W-:Y:S01]  /*4da0*/  ISETP.GT.AND P0, PT, R4, 0x9, PT ;  /* 0x000000090400780c */ /* 0x000fe20003f04270 */
[----:B------:R-:W-:Y:S01]  /*4db0*/  IMAD.X R9, R5, 0x1, R7, P5 ;  /* 0x0000000105097824 */ /* 0x000fe200028e0607 */
[----:B------:R-:W-:Y:S01]  /*4dc0*/  ISETP.GT.AND P4, PT, R3, RZ, P1 ;  /* 0x000000ff0300720c */ /* 0x000fe20000f84270 */
[-C--:B------:R-:W-:Y:S01]  /*4dd0*/  FMUL R33, R33, R19.reuse ;  /* 0x0000001321217220 */ /* 0x080fe20000400000 */
[----:B------:R-:W-:Y:S01]  /*4de0*/  F2FP.BF16.F32.PACK_AB R26, RZ, R26 ;  /* 0x0000001aff1a723e */ /* 0x000fe200000010ff */
[-C--:B------:R-:W-:Y:S01]  /*4df0*/  FMUL R34, R34, R19.reuse ;  /* 0x0000001322227220 */ /* 0x080fe20000400000 */
[----:B------:R-:W-:Y:S01]  /*4e00*/  ISETP.GT.AND P5, PT, R3, RZ, P0 ;  /* 0x000000ff0300720c */ /* 0x000fe200007a4270 */
[----:B------:R-:W-:Y:S01]  /*4e10*/  FMUL R35, R35, R19 ;  /* 0x0000001323237220 */ /* 0x000fe20000400000 */
[----:B------:R-:W-:Y:S01]  /*4e20*/  F2FP.BF16.F32.PACK_AB R27, RZ, R27 ;  /* 0x0000001bff1b723e */ /* 0x000fe200000010ff */
[----:B------:R-:W-:Y:S01]  /*4e30*/  @P2 STG.E.U16 desc[UR38][R8.64], R26 ;  /* 0x0000001a08002986 */ /* 0x000fe2000c101526 */
[----:B------:R-:W-:Y:S01]  /*4e40*/  F2FP.BF16.F32.PACK_AB R28, RZ, R28 ;  /* 0x0000001cff1c723e */ /* 0x000fe200000010ff */
[-C--:B------:R-:W-:Y:S01]  /*4e50*/  FMUL R36, R36, R19.reuse ;  /* 0x0000001324247220 */ /* 0x080fe20000400000 */
[----:B------:R-:W-:Y:S01]  /*4e60*/  ISETP.GT.AND P2, PT, R3, 0x8, P1 ;  /* 0x000000080300780c */ /* 0x000fe20000f44270 */
[----:B------:R-:W-:Y:S01]  /*4e70*/  @P3 STG.E.U16 desc[UR38][R8.64+0x2], R27 ;  /* 0x0000021b08003986 */ /* 0x000fe2000c101526 */
[----:B------:R-:W-:Y:S01]  /*4e80*/  ISETP.GT.AND P1, PT, R4, 0x10, PT ;  /* 0x000000100400780c */ /* 0x000fe20003f24270 */
[----:B------:R-:W-:Y:S01]  /*4e90*/  FMUL R37, R37, R19 ;  /* 0x0000001325257220 */ /* 0x000fe20000400000 */
[----:B------:R-:W-:Y:S01]  /*4ea0*/  F2FP.BF16.F32.PACK_AB R29, RZ, R29 ;  /* 0x0000001dff1d723e */ /* 0x000fe200000010ff */
[----:B------:R-:W-:Y:S01]  /*4eb0*/  @P4 STG.E.U16 desc[UR38][R6.64+0x10], R28 ;  /* 0x0000101c06004986 */ /* 0x000fe2000c101526 */
[C---:B------:R-:W-:Y:S01]  /*4ec0*/  ISETP.GT.AND P3, PT, R3.reuse, 0x8, P0 ;  /* 0x000000080300780c */ /* 0x040fe20000764270 */
[-C--:B------:R-:W-:Y:S01]  /*4ed0*/  FMUL R38, R38, R19.reuse ;  /* 0x0000001326267220 */ /* 0x080fe20000400000 */
[----:B------:R-:W-:Y:S01]  /*4ee0*/  ISETP.GT.AND P0, PT, R4, 0x11, PT ;  /* 0x000000110400780c */ /* 0x000fe20003f04270 */
[----:B------:R-:W-:Y:S01]  /*4ef0*/  @P5 STG.E.U16 desc[UR38][R6.64+0x12], R29 ;  /* 0x0000121d06005986 */ /* 0x000fe2000c101526 */
        /* <DEDUP_REMOVED lines=161> */
[----:B------:R-:W-:Y:S01]  /*5910*/  FMUL R87, R87, R19 ;  /* 0x0000001357577220 */ /* 0x000fe20000400000 */
[----:B------:R-:W-:-:S02]  /*5920*/  F2FP.BF16.F32.PACK_AB R62, RZ, R62 ;  /* 0x0000003eff3e723e */ /* 0x000fc400000010ff */
[C---:B------:R-:W-:Y:S02]  /*5930*/  ISETP.GT.AND P5, PT, R3.reuse, RZ, P0 ;  /* 0x000000ff0300720c */ /* 0x040fe400007a4270 */
[----:B------:R-:W-:Y:S01]  /*5940*/  F2FP.BF16.F32.PACK_AB R63, RZ, R63 ;  /* 0x0000003fff3f723e */ /* 0x000fe200000010ff */
[----:B------:R-:W-:Y:S01]  /*5950*/  @P2 STG.E.U16 desc[UR38][R8.64+0x90], R62 ;  /* 0x0000903e08002986 */ /* 0x000fe2000c101526 */
[----:B------:R-:W-:Y:S02]  /*5960*/  F2FP.BF16.F32.PACK_AB R64, RZ, R64 ;  /* 0x00000040ff40723e */ /* 0x000fe400000010ff */
[C---:B------:R-:W-:Y:S01]  /*5970*/  ISETP.GT.AND P2, PT, R3.reuse, 0x8, P1 ;  /* 0x000000080300780c */ /* 0x040fe20000f44270 */
[----:B------:R-:W-:Y:S01]  /*5980*/  @P3 STG.E.U16 desc[UR38][R8.64+0x92], R63 ;  /* 0x0000923f08003986 */ /* 0x000fe2000c101526 */
[----:B------:R-:W-:Y:S02]  /*5990*/  ISETP.GT.AND P1, PT, R4, 0x58, PT ;  /* 0x000000580400780c */ /* 0x000fe40003f24270 */
[----:B------:R-:W-:Y:S01]  /*59a0*/  F2FP.BF16.F32.PACK_AB R65, RZ, R65 ;  /* 0x00000041ff41723e */ /* 0x000fe200000010ff */
[----:B------:R-:W-:Y:S01]  /*59b0*/  @P4 STG.E.U16 desc[UR38][R6.64+0xa0], R64 ;  /* 0x0000a04006004986 */ /* 0x000fe2000c101526 */
[----:B------:R-:W-:-:S02]  /*59c0*/  ISETP.GT.AND P3, PT, R3, 0x8, P0 ;  /* 0x000000080300780c */ /* 0x000fc40000764270 */
[----:B------:R-:W-:Y:S01]  /*59d0*/  ISETP.GT.AND P0, PT, R4, 0x59, PT ;  /* 0x000000590400780c */ /* 0x000fe20003f04270 */
[----:B------:R-:W-:Y:S01]  /*59e0*/  @P5 STG.E.U16 desc[UR38][R6.64+0xa2], R65 ;  /* 0x0000a24106005986 */ /* 0x000fe2000c101526 */
[C---:B------:R-:W-:Y:S02]  /*59f0*/  ISETP.GT.AND P4, PT, R3.reuse, RZ, P1 ;  /* 0x000000ff0300720c */ /* 0x040fe40000f84270 */
[----:B------:R-:W-:Y:S02]  /*5a00*/  F2FP.BF16.F32.PACK_AB R66, RZ, R66 ;  /* 0x00000042ff42723e */ /* 0x000fe400000010ff */
[----:B------:R-:W-:Y:S02]  /*5a10*/  ISETP.GT.AND P5, PT, R3, RZ, P0 ;  /* 0x000000ff0300720c */ /* 0x000fe400007a4270 */
[----:B------:R-:W-:Y:S01]  /*5a20*/  F2FP.BF16.F32.PACK_AB R67, RZ, R67 ;  /* 0x00000043ff43723e */ /* 0x000fe200000010ff */
[----:B------:R-:W-:Y:S01]  /*5a30*/  @P2 STG.E.U16 desc[UR38][R8.64+0xa0], R66 ;  /* 0x0000a04208002986 */ /* 0x000fe2000c101526 */
[----:B------:R-:W-:-:S02]  /*5a40*/  F2FP.BF16.F32.PACK_AB R68, RZ, R68 ;  /* 0x00000044ff44723e */ /* 0x000fc400000010ff */
[C---:B------:R-:W-:Y:S01]  /*5a50*/  ISETP.GT.AND P2, PT, R3.reuse, 0x8, P1 ;  /* 0x000000080300780c */ /* 0x040fe20000f44270 */
[----:B------:R-:W-:Y:S01]  /*5a60*/  @P3 STG.E.U16 desc[UR38][R8.64+0xa2], R67 ;  /* 0x0000a24308003986 */ /* 0x000fe2000c101526 */
[C---:B------:R-:W-:Y:S02]  /*5a70*/  ISETP.GT.AND P1, PT, R4.reuse, 0x60, PT ;  /* 0x000000600400780c */ /* 0x040fe40003f24270 */
[----:B------:R-:W-:Y:S01]  /*5a80*/  F2FP.BF16.F32.PACK_AB R69, RZ, R69 ;  /* 0x00000045ff45723e */ /* 0x000fe200000010ff */
[----:B------:R-:W-:Y:S01]  /*5a90*/  @P4 STG.E.U16 desc[UR38][R6.64+0xb0], R68 ;  /* 0x0000b04406004986 */ /* 0x000fe2000c101526 */
[C---:B------:R-:W-:Y:S02]  /*5aa0*/  ISETP.GT.AND P3, PT, R3.reuse, 0x8, P0 ;  /* 0x000000080300780c */ /* 0x040fe40000764270 */
[----:B------:R-:W-:Y:S01]  /*5ab0*/  ISETP.GT.AND P0, PT, R4, 0x61, PT ;  /* 0x000000610400780c */ /* 0x000fe20003f04270 */
[----:B------:R-:W-:Y:S01]  /*5ac0*/  @P5 STG.E.U16 desc[UR38][R6.64+0xb2], R69 ;  /* 0x0000b24506005986 */ /* 0x000fe2000c101526 */
[----:B------:R-:W-:-:S02]  /*5ad0*/  ISETP.GT.AND P4, PT, R3, RZ, P1 ;  /* 0x000000ff0300720c */ /* 0x000fc40000f84270 */
[C---:B------:R-:W-:Y:S02]  /*5ae0*/  ISETP.GT.AND P5, PT, R3.reuse, RZ, P0 ;  /* 0x000000ff0300720c */ /* 0x040fe400007a4270 */
[----:B------:R-:W-:Y:S02]  /*5af0*/  F2FP.BF16.F32.PACK_AB R70, RZ, R70 ;  /* 0x00000046ff46723e */ /* 0x000fe400000010ff */
[----:B------:R-:W-:Y:S02]  /*5b00*/  F2FP.BF16.F32.PACK_AB R71, RZ, R71 ;  /* 0x00000047ff47723e */ /* 0x000fe400000010ff */
[----:B------:R-:W-:Y:S01]  /*5b10*/  F2FP.BF16.F32.PACK_AB R72, RZ, R72 ;  /* 0x00000048ff48723e */ /* 0x000fe200000010ff */
[----:B------:R-:W-:Y:S01]  /*5b20*/  @P2 STG.E.U16 desc[UR38][R8.64+0xb0], R70 ;  /* 0x0000b04608002986 */ /* 0x000fe2000c101526 */
[----:B------:R-:W-:Y:S02]  /*5b30*/  F2FP.BF16.F32.PACK_AB R73, RZ, R73 ;  /* 0x00000049ff49723e */ /* 0x000fe400000010ff */
[C---:B------:R-:W-:Y:S01]  /*5b40*/  ISETP.GT.AND P1, PT, R3.reuse, 0x8, P1 ;  /* 0x000000080300780c */ /* 0x040fe20000f24270 */
[----:B------:R-:W-:Y:S01]  /*5b50*/  @P3 STG.E.U16 desc[UR38][R8.64+0xb2], R71 ;  /* 0x0000b24708003986 */ /* 0x000fe2000c101526 */
[----:B------:R-:W-:-:S02]  /*5b60*/  ISETP.GT.AND P2, PT, R3, 0x8, P0 ;  /* 0x000000080300780c */ /* 0x000fc40000744270 */
[C---:B------:R-:W-:Y:S01]  /*5b70*/  ISETP.GT.AND P0, PT, R4.reuse, 0x69, PT ;  /* 0x000000690400780c */ /* 0x040fe20003f04270 */
[----:B------:R-:W-:Y:S01]  /*5b80*/  @P4 STG.E.U16 desc[UR38][R6.64+0xc0], R72 ;  /* 0x0000c04806004986 */ /* 0x000fe2000c101526 */
[----:B------:R-:W-:Y:S02]  /*5b90*/  ISETP.GT.AND P4, PT, R4, 0x68, PT ;  /* 0x000000680400780c */ /* 0x000fe40003f84270 */
[----:B------:R-:W-:Y:S01]  /*5ba0*/  F2FP.BF16.F32.PACK_AB R74, RZ, R74 ;  /* 0x0000004aff4a723e */ /* 0x000fe200000010ff */
[----:B------:R-:W-:Y:S01]  /*5bb0*/  @P5 STG.E.U16 desc[UR38][R6.64+0xc2], R73 ;  /* 0x0000c24906005986 */ /* 0x000fe2000c101526 */
[C---:B------:R-:W-:Y:S02]  /*5bc0*/  ISETP.GT.AND P5, PT, R3.reuse, RZ, P4 ;  /* 0x000000ff0300720c */ /* 0x040fe400027a4270 */
[----:B------:R-:W-:Y:S01]  /*5bd0*/  ISETP.GT.AND P3, PT, R3, RZ, P0 ;  /* 0x000000ff0300720c */ /* 0x000fe20000764270 */
[----:B------:R-:W-:Y:S01]  /*5be0*/  @P1 STG.E.U16 desc[UR38][R8.64+0xc0], R74 ;  /* 0x0000c04a08001986 */ /* 0x000fe2000c101526 */
[----:B------:R-:W-:-:S02]  /*5bf0*/  F2FP.BF16.F32.PACK_AB R75, RZ, R75 ;  /* 0x0000004bff4b723e */ /* 0x000fc400000010ff */
[----:B------:R-:W-:Y:S02]  /*5c00*/  F2FP.BF16.F32.PACK_AB R76, RZ, R76 ;  /* 0x0000004cff4c723e */ /* 0x000fe400000010ff */
[C---:B------:R-:W-:Y:S01]  /*5c10*/  ISETP.GT.AND P4, PT, R3.reuse, 0x8, P4 ;  /* 0x000000080300780c */ /* 0x040fe20002784270 */
[----:B------:R-:W-:Y:S01]  /*5c20*/  @P2 STG.E.U16 desc[UR38][R8.64+0xc2], R75 ;  /* 0x0000c24b08002986 */ /* 0x000fe2000c101526 */
[----:B------:R-:W-:Y:S02]  /*5c30*/  F2FP.BF16.F32.PACK_AB R77, RZ, R77 ;  /* 0x0000004dff4d723e */ /* 0x000fe400000010ff */
[C---:B------:R-:W-:Y:S01]  /*5c40*/  ISETP.GT.AND P2, PT, R4.reuse, 0x71, PT ;  /* 0x000000710400780c */ /* 0x040fe20003f44270 */
[----:B------:R-:W-:Y:S01]  /*5c50*/  @P5 STG.E.U16 desc[UR38][R6.64+0xd0], R76 ;  /* 0x0000d04c06005986 */ /* 0x000fe2000c101526 */
[----:B------:R-:W-:Y:S02]  /*5c60*/  ISETP.GT.AND P5, PT, R3, 0x8, P0 ;  /* 0x000000080300780c */ /* 0x000fe400007a4270 */
[C---:B------:R-:W-:Y:S01]  /*5c70*/  ISETP.GT.AND P1, PT, R4.reuse, 0x78, PT ;  /* 0x000000780400780c */ /* 0x040fe20003f24270 */
[----:B------:R-:W-:Y:S01]  /*5c80*/  @P3 STG.E.U16 desc[UR38][R6.64+0xd2], R77 ;  /* 0x0000d24d06003986 */ /* 0x000fe2000c101526 */
[----:B------:R-:W-:-:S02]  /*5c90*/  ISETP.GT.AND P3, PT, R4, 0x70, PT ;  /* 0x000000700400780c */ /* 0x000fc40003f64270 */
[----:B------:R-:W-:Y:S01]  /*5ca0*/  ISETP.GT.AND P0, PT, R4, 0x79, PT ;  /* 0x000000790400780c */ /* 0x000fe20003f04270 */
[----:B------:R-:W-:Y:S01]  /*5cb0*/  @P4 IMAD.MOV.U32 R4, RZ, RZ, R8 ;  /* 0x000000ffff044224 */ /* 0x000fe200078e0008 */
[----:B------:R-:W-:Y:S01]  /*5cc0*/  F2FP.BF16.F32.PACK_AB R78, RZ, R78 ;  /* 0x0000004eff4e723e */ /* 0x000fe200000010ff */
[----:B------:R-:W-:Y:S01]  /*5cd0*/  @P4 IMAD.MOV.U32 R5, RZ, RZ, R9 ;  /* 0x000000ffff054224 */ /* 0x000fe200078e0009 */
[----:B------:R-:W-:Y:S02]  /*5ce0*/  F2FP.BF16.F32.PACK_AB R79, RZ, R79 ;  /* 0x0000004fff4f723e */ /* 0x000fe400000010ff */
[----:B------:R-:W-:Y:S02]  /*5cf0*/  F2FP.BF16.F32.PACK_AB R80, RZ, R80 ;  /* 0x00000050ff50723e */ /* 0x000fe400000010ff */
[----:B------:R0:W-:Y:S01]  /*5d00*/  @P4 STG.E.U16 desc[UR38][R4.64+0xd0], R78 ;  /* 0x0000d04e04004986 */ /* 0x0001e2000c101526 */
[----:B------:R-:W-:Y:S02]  /*5d10*/  ISETP.GT.AND P4, PT, R3, RZ, P2 ;  /* 0x000000ff0300720c */ /* 0x000fe40001784270 */
[----:B------:R-:W-:-:S02]  /*5d20*/  F2FP.BF16.F32.PACK_AB R81, RZ, R81 ;  /* 0x00000051ff51723e */ /* 0x000fc400000010ff */
[----:B------:R-:W-:Y:S02]  /*5d30*/  ISETP.GT.AND P2, PT, R3, 0x8, P2 ;  /* 0x000000080300780c */ /* 0x000fe40001744270 */
[----:B------:R-:W-:Y:S02]  /*5d40*/  F2FP.BF16.F32.PACK_AB R82, RZ, R82 ;  /* 0x00000052ff52723e */ /* 0x000fe400000010ff */
[----:B------:R-:W-:Y:S02]  /*5d50*/  F2FP.BF16.F32.PACK_AB R83, RZ, R83 ;  /* 0x00000053ff53723e */ /* 0x000fe400000010ff */
[----:B------:R-:W-:Y:S01]  /*5d60*/  F2FP.BF16.F32.PACK_AB R84, RZ, R84 ;  /* 0x00000054ff54723e */ /* 0x000fe200000010ff */
[----:B0-----:R-:W-:Y:S01]  /*5d70*/  @P5 IMAD.MOV.U32 R4, RZ, RZ, R8 ;  /* 0x000000ffff045224 */ /* 0x001fe200078e0008 */
[----:B------:R-:W-:Y:S01]  /*5d80*/  F2FP.BF16.F32.PACK_AB R85, RZ, R85 ;  /* 0x00000055ff55723e */ /* 0x000fe200000010ff */
[----:B------:R-:W-:Y:S01]  /*5d90*/  @P5 IMAD.MOV.U32 R5, RZ, RZ, R9 ;  /* 0x000000ffff055224 */ /* 0x000fe200078e0009 */
[----:B------:R-:W-:-:S02]  /*5da0*/  F2FP.BF16.F32.PACK_AB R86, RZ, R86 ;  /* 0x00000056ff56723e */ /* 0x000fc400000010ff */
[----:B------:R-:W-:Y:S02]  /*5db0*/  F2FP.BF16.F32.PACK_AB R87, RZ, R87 ;  /* 0x00000057ff57723e */ /* 0x000fe400000010ff */
[----:B------:R0:W-:Y:S01]  /*5dc0*/  @P5 STG.E.U16 desc[UR38][R4.64+0xd2], R79 ;  /* 0x0000d24f04005986 */ /* 0x0001e2000c101526 */
[C---:B------:R-:W-:Y:S02]  /*5dd0*/  ISETP.GT.AND P5, PT, R3.reuse, RZ, P3 ;  /* 0x000000ff0300720c */ /* 0x040fe40001fa4270 */
[----:B------:R-:W-:-:S11]  /*5de0*/  ISETP.GT.AND P3, PT, R3, 0x8, P3 ;  /* 0x000000080300780c */ /* 0x000fd60001f64270 */
[----:B0-----:R-:W-:Y:S02]  /*5df0*/  @P5 IMAD.MOV.U32 R4, RZ, RZ, R6 ;  /* 0x000000ffff045224 */ /* 0x001fe400078e0006 */
[----:B------:R-:W-:-:S05]  /*5e00*/  @P5 IMAD.MOV.U32 R5, RZ, RZ, R7 ;  /* 0x000000ffff055224 */ /* 0x000fca00078e0007 */
[----:B------:R0:W-:Y:S01]  /*5e10*/  @P5 STG.E.U16 desc[UR38][R4.64+0xe0], R80 ;  /* 0x0000e05004005986 */ /* 0x0001e2000c101526 */
[C---:B------:R-:W-:Y:S02]  /*5e20*/  ISETP.GT.AND P5, PT, R3.reuse, RZ, P0 ;  /* 0x000000ff0300720c */ /* 0x040fe400007a4270 */
[----:B------:R-:W-:Y:S01]  /*5e30*/  ISETP.GT.AND P0, PT, R3, 0x8, P0 ;  /* 0x000000080300780c */ /* 0x000fe20000704270 */
[----:B0-----:R-:W-:Y:S02]  /*5e40*/  @P4 IMAD.MOV.U32 R4, RZ, RZ, R6 ;  /* 0x000000ffff044224 */ /* 0x001fe400078e0006 */
[----:B------:R-:W-:-:S05]  /*5e50*/  @P4 IMAD.MOV.U32 R5, RZ, RZ, R7 ;  /* 0x000000ffff054224 */ /* 0x000fca00078e0007 */
[----:B------:R0:W-:Y:S01]  /*5e60*/  @P4 STG.E.U16 desc[UR38][R4.64+0xe2], R81 ;  /* 0x0000e25104004986 */ /* 0x0001e2000c101526 */
[C---:B------:R-:W-:Y:S02]  /*5e70*/  ISETP.GT.AND P4, PT, R3.reuse, RZ, P1 ;  /* 0x000000ff0300720c */ /* 0x040fe40000f84270 */
[----:B------:R-:W-:Y:S01]  /*5e80*/  ISETP.GT.AND P1, PT, R3, 0x8, P1 ;  /* 0x000000080300780c */ /* 0x000fe20000f24270 */
[----:B0-----:R-:W-:Y:S02]  /*5e90*/  @P3 IMAD.MOV.U32 R4, RZ, RZ, R8 ;  /* 0x000000ffff043224 */ /* 0x001fe400078e0008 */
[----:B------:R-:W-:-:S05]  /*5ea0*/  @P3 IMAD.MOV.U32 R5, RZ, RZ, R9 ;  /* 0x000000ffff053224 */ /* 0x000fca00078e0009 */
[----:B------:R0:W-:Y:S02]  /*5eb0*/  @P3 STG.E.U16 desc[UR38][R4.64+0xe0], R82 ;  /* 0x0000e05204003986 */ /* 0x0001e4000c101526 */
[----:B0-----:R-:W-:Y:S02]  /*5ec0*/  @P2 IMAD.MOV.U32 R4, RZ, RZ, R8 ;  /* 0x000000ffff042224 */ /* 0x001fe400078e0008 */
[----:B------:R-:W-:-:S05]  /*5ed0*/  @P2 IMAD.MOV.U32 R5, RZ, RZ, R9 ;  /* 0x000000ffff052224 */ /* 0x000fca00078e0009 */
[----:B------:R0:W-:Y:S02]  /*5ee0*/  @P2 STG.E.U16 desc[UR38][R4.64+0xe2], R83 ;  /* 0x0000e25304002986 */ /* 0x0001e4000c101526 */
[----:B0-----:R-:W-:Y:S02]  /*5ef0*/  @P4 IMAD.MOV.U32 R4, RZ, RZ, R6 ;  /* 0x000000ffff044224 */ /* 0x001fe400078e0006 */
[----:B------:R-:W-:-:S05]  /*5f00*/  @P4 IMAD.MOV.U32 R5, RZ, RZ, R7 ;  /* 0x000000ffff054224 */ /* 0x000fca00078e0007 */
[----:B------:R0:W-:Y:S04]  /*5f10*/  @P4 STG.E.U16 desc[UR38][R4.64+0xf0], R84 ;  /* 0x0000f05404004986 */ /* 0x0001e8000c101526 */
[----:B------:R1:W-:Y:S01]  /*5f20*/  @P5 STG.E.U16 desc[UR38][R6.64+0xf2], R85 ;  /* 0x0000f25506005986 */ /* 0x0003e2000c101526 */
[----:B0-----:R-:W-:Y:S02]  /*5f30*/  @P1 IMAD.MOV.U32 R4, RZ, RZ, R8 ;  /* 0x000000ffff041224 */ /* 0x001fe400078e0008 */
[----:B------:R-:W-:-:S05]  /*5f40*/  @P1 IMAD.MOV.U32 R5, RZ, RZ, R9 ;  /* 0x000000ffff051224 */ /* 0x000fca00078e0009 */
[----:B------:R1:W-:Y:S04]  /*5f50*/  @P1 STG.E.U16 desc[UR38][R4.64+0xf0], R86 ;  /* 0x0000f05604001986 */ /* 0x0003e8000c101526 */
[----:B------:R1:W-:Y:S02]  /*5f60*/  @P0 STG.E.U16 desc[UR38][R8.64+0xf2], R87 ;  /* 0x0000f25708000986 */ /* 0x0003e4000c101526 */
.L_x_154:
[----:B------:R-:W-:Y:S05]  /*5f70*/  BSYNC B0 ;  /* 0x0000000000007941 */ /* 0x000fea0003800000 */
.L_x_28:
[----:B------:R-:W-:Y:S01]  /*5f80*/  IADD3 R16, P0, R16, UR36, RZ ;  /* 0x0000002410107c10 */ /* 0x000fe2000ff1e0ff */
[----:B------:R-:W-:Y:S01]  /*5f90*/  ULDC.64 UR4, c[0x0][0x650] ;  /* 0x0001940000047ab9 */ /* 0x000fe20000000a00 */
[----:B------:R-:W-:Y:S01]  /*5fa0*/  PRMT R3, RZ, 0x7610, R3 ;  /* 0x00007610ff037816 */ /* 0x000fe20000000003 */
[----:B------:R-:W-:Y:S01]  /*5fb0*/  IMAD.MOV.U32 R100, RZ, RZ, -0x1 ;  /* 0xffffffffff647424 */ /* 0x000fe200078e00ff */
[----:B------:R-:W-:Y:S01]  /*5fc0*/  IADD3.X R17, R17, UR42, RZ, P0, !PT ;  /* 0x0000002a11117c10 */ /* 0x000fe200087fe4ff */
[----:B------:R-:W-:Y:S01]  /*5fd0*/  IMAD.MOV.U32 R99, RZ, RZ, -0x1 ;  /* 0xffffffffff637424 */ /* 0x000fe200078e00ff */
[----:B------:R-:W-:-:S04]  /*5fe0*/  ISETP.GE.U32.AND P0, PT, R16, UR4, PT ;  /* 0x0000000410007c0c */ /* 0x000fc8000bf06070 */
[----:B------:R-:W-:-:S13]  /*5ff0*/  ISETP.GE.U32.AND.EX P0, PT, R17, UR5, PT, P0 ;  /* 0x0000000511007c0c */ /* 0x000fda000bf06100 */
[----:B------:R-:W-:Y:S05]  /*6000*/  @P0 BRA `(.L_x_155) ;  /* 0x00000004004c0947 */ /* 0x000fea0003800000 */
[----:B------:R-:W0:Y:S01]  /*6010*/  LDC.64 R10, c[0x0][0x628] ;  /* 0x00018a00ff0a7b82 */ /* 0x000e220000000a00 */
[----:B---3--:R-:W3:Y:S01]  /*6020*/  S2R R12, SR_CTAID.X ;  /* 0x00000000000c7919 */ /* 0x008ee20000002500 */
[----:B-12-4-:R-:W-:Y:S02]  /*6030*/  IMAD.MOV.U32 R8, RZ, RZ, R16 ;  /* 0x000000ffff087224 */ /* 0x016fe400078e0010 */
[----:B------:R-:W-:Y:S01]  /*6040*/  IMAD.MOV.U32 R9, RZ, RZ, R17 ;  /* 0x000000ffff097224 */ /* 0x000fe200078e0011 */
[----:B------:R-:W1:Y:S03]  /*6050*/  S2R R20, SR_CTAID.Y ;  /* 0x0000000000147919 */ /* 0x000e660000002600 */
[----:B------:R-:W2:Y:S08]  /*6060*/  LDC R0, c[0x0][0x630] ;  /* 0x00018c00ff007b82 */ /* 0x000eb00000000800 */
[----:B------:R-:W4:Y:S01]  /*6070*/  LDC.64 R14, c[0x0][0x620] ;  /* 0x00018800ff0e7b82 */ /* 0x000f220000000a00 */
[----:B0-----:R-:W-:-:S04]  /*6080*/  ISETP.NE.U32.AND P0, PT, R10, RZ, PT ;  /* 0x000000ff0a00720c */ /* 0x001fc80003f05070 */
[----:B------:R-:W-:-:S13]  /*6090*/  ISETP.NE.AND.EX P0, PT, R11, RZ, PT, P0 ;  /* 0x000000ff0b00720c */ /* 0x000fda0003f05300 */
[----:B-1234-:R-:W-:Y:S05]  /*60a0*/  @!P0 BRA `(.L_x_156) ;  /* 0x0000000000288947 */ /* 0x01efea0003800000 */
        /* <DEDUP_REMOVED lines=10> */
.L_x_156:
[-CC-:B------:R-:W-:Y:S01]  /*6150*/  SHF.R.U64 R99, R8, R0.reuse, R9.reuse ;  /* 0x0000000008637219 */ /* 0x180fe20000001209 */
[----:B------:R-:W0:Y:S01]  /*6160*/  LDC.64 R26, c[0x0][0x640] ;  /* 0x00019000ff1a7b82 */ /* 0x000e220000000a00 */
[----:B------:R-:W-:Y:S01]  /*6170*/  SHF.R.U32.HI R0, RZ, R0, R9 ;  /* 0x00000000ff007219 */ /* 0x000fe20000011609 */
[----:B------:R-:W-:Y:S01]  /*6180*/  ULDC UR4, c[0x0][0x150] ;  /* 0x0000540000047ab9 */ /* 0x000fe20000000800 */
[----:B------:R-:W-:Y:S02]  /*6190*/  IADD3 R3, P0, RZ, -R99, RZ ;  /* 0x80000063ff037210 */ /* 0x000fe40007f1e0ff */
[----:B------:R-:W-:-:S03]  /*61a0*/  I2FP.F32.U32 R7, R12 ;  /* 0x0000000c00077245 */ /* 0x000fc60000201000 */
[----:B------:R-:W1:Y:S01]  /*61b0*/  LDC R6, c[0x0][0x618] ;  /* 0x00018600ff067b82 */ /* 0x000e620000000800 */
[----:B------:R-:W-:Y:S02]  /*61c0*/  IMAD.X R5, RZ, RZ, ~R0, P0 ;  /* 0x000000ffff057224 */ /* 0x000fe400000e0e00 */
[----:B------:R-:W-:Y:S01]  /*61d0*/  FMUL R7, R7, UR4 ;  /* 0x0000000407077c20 */ /* 0x000fe20008400000 */
[----:B------:R-:W-:Y:S01]  /*61e0*/  ULDC UR4, c[0x0][0x154] ;  /* 0x0000550000047ab9 */ /* 0x000fe20000000800 */
[-C--:B------:R-:W-:Y:S02]  /*61f0*/  IMAD R0, R5, R14.reuse, RZ ;  /* 0x0000000e05007224 */ /* 0x080fe400078e02ff */
[C---:B------:R-:W-:Y:S01]  /*6200*/  IMAD.WIDE.U32 R4, R3.reuse, R14, R16 ;  /* 0x0000000e03047225 */ /* 0x040fe200078e0010 */
[----:B------:R-:W2:Y:S01]  /*6210*/  LDC R8, c[0x0][0x608] ;  /* 0x00018200ff087b82 */ /* 0x000ea20000000800 */
[----:B------:R-:W3:Y:S02]  /*6220*/  F2I.U32.TRUNC.NTZ R7, R7 ;  /* 0x0000000700077305 */ /* 0x000ee4000020f000 */
[----:B------:R-:W-:Y:S01]  /*6230*/  IMAD R3, R3, R15, R0 ;  /* 0x0000000f03037224 */ /* 0x000fe200078e0200 */
[----:B------:R-:W-:-:S03]  /*6240*/  I2FP.F32.U32 R0, R20 ;  /* 0x0000001400007245 */ /* 0x000fc60000201000 */
[----:B------:R-:W-:Y:S01]  /*6250*/  IMAD.IADD R3, R5, 0x1, R3 ;  /* 0x0000000105037824 */ /* 0x000fe200078e0203 */
[----:B------:R-:W4:Y:S01]  /*6260*/  LDC R11, c[0x0][0x658] ;  /* 0x00019600ff0b7b82 */ /* 0x000f220000000800 */
[----:B0-----:R-:W-:-:S04]  /*6270*/  ISETP.NE.U32.AND P0, PT, R26, RZ, PT ;  /* 0x000000ff1a00720c */ /* 0x001fc80003f05070 */
[----:B------:R-:W-:-:S03]  /*6280*/  ISETP.NE.AND.EX P0, PT, R27, RZ, PT, P0 ;  /* 0x000000ff1b00720c */ /* 0x000fc60003f05300 */
[----:B------:R-:W0:Y:S01]  /*6290*/  LDC R9, c[0x0][0x144] ;  /* 0x00005100ff097b82 */ /* 0x000e220000000800 */
[-C--:B-1----:R-:W-:Y:S01]  /*62a0*/  SHF.R.U64 R10, R4, R6.reuse, R3 ;  /* 0x00000006040a7219 */ /* 0x082fe20000001203 */
[----:B---3--:R-:W-:Y:S01]  /*62b0*/  IMAD.MOV R7, RZ, RZ, -R7 ;  /* 0x000000ffff077224 */ /* 0x008fe200078e0a07 */
[----:B------:R-:W-:Y:S01]  /*62c0*/  SHF.R.U32.HI R3, RZ, R6, R3 ;  /* 0x00000006ff037219 */ /* 0x000fe20000011603 */
[----:B------:R-:W-:-:S04]  /*62d0*/  FMUL R6, R0, UR4 ;  /* 0x0000000400067c20 */ /* 0x000fc80008400000 */
[----:B------:R-:W1:Y:S01]  /*62e0*/  LDC R21, c[0x0][0x148] ;  /* 0x00005200ff157b82 */ /* 0x000e620000000800 */
[----:B------:R3:W0:Y:S01]  /*62f0*/  F2I.U32.TRUNC.NTZ R14, R6 ;  /* 0x00000006000e7305 */ /* 0x000622000020f000 */
[-CC-:B--2---:R-:W-:Y:S02]  /*6300*/  SHF.R.U64 R13, R10, R8.reuse, R3.reuse ;  /* 0x000000080a0d7219 */ /* 0x184fe40000001203 */
[----:B------:R-:W-:-:S04]  /*6310*/  SHF.R.U32.HI R0, RZ, R8, R3 ;  /* 0x00000008ff007219 */ /* 0x000fc80000011603 */
[----:B-----5:R-:W2:Y:S01]  /*6320*/  LDC R24, c[0x0][0x648] ;  /* 0x00019200ff187b82 */ /* 0x020ea20000000800 */
[-CC-:B----4-:R-:W-:Y:S02]  /*6330*/  SHF.R.U64 R15, R13, R11.reuse, R0.reuse ;  /* 0x0000000b0d0f7219 */ /* 0x190fe40000001200 */
[----:B------:R-:W-:-:S03]  /*6340*/  SHF.R.U32.HI R5, RZ, R11, R0 ;  /* 0x0000000bff057219 */ /* 0x000fc60000011600 */
[----:B------:R-:W-:Y:S02]  /*6350*/  IMAD.MOV.U32 R4, RZ, RZ, R15 ;  /* 0x000000ffff047224 */ /* 0x000fe400078e000f */
[----:B------:R-:W4:Y:S01]  /*6360*/  LDC R28, c[0x0][0x638] ;  /* 0x00018e00ff1c7b82 */ /* 0x000f220000000800 */
[----:B0-----:R-:W-:-:S07]  /*6370*/  IMAD R25, R9, R7, R12 ;  /* 0x0000000709197224 */ /* 0x001fce00078e020c */
[----:B------:R-:W0:Y:S08]  /*6380*/  LDC R29, c[0x0][0x610] ;  /* 0x00018400ff1d7b82 */ /* 0x000e300000000800 */
[----:B------:R-:W0:Y:S01]  /*6390*/  LDC R30, c[0x0][0x600] ;  /* 0x00018000ff1e7b82 */ /* 0x000e220000000800 */
[----:B-123--:R-:W-:Y:S05]  /*63a0*/  @!P0 BRA `(.L_x_157) ;  /* 0x0000000000288947 */ /* 0x00efea0003800000 */
        /* <DEDUP_REMOVED lines=10> */
.L_x_157:
[----:B------:R-:W-:Y:S01]  /*6450*/  ISETP.NE.AND P0, PT, R2, 0x1, PT ;  /* 0x000000010200780c */ /* 0x000fe20003f05270 */
[----:B------:R-:W-:Y:S01]  /*6460*/  IMAD.MOV R14, RZ, RZ, -R14 ;  /* 0x000000ffff0e7224 */ /* 0x000fe200078e0a0e */
[----:B------:R-:W-:Y:S02]  /*6470*/  SHF.R.U64 R0, R4, R24, R5 ;  /* 0x0000001804007219 */ /* 0x000fe40000001205 */
[----:B------:R-:W-:Y:S02]  /*6480*/  LOP3.LUT R3, R13, R96, RZ, 0xc0, !PT ;  /* 0x000000600d037212 */ /* 0x000fe400078ec0ff */
[----:B------:R-:W-:Y:S01]  /*6490*/  LOP3.LUT R10, R10, R95, RZ, 0xc0, !PT ;  /* 0x0000005f0a0a7212 */ /* 0x000fe200078ec0ff */
[----:B------:R-:W-:Y:S02]  /*64a0*/  IMAD.MOV R4, RZ, RZ, -R0 ;  /* 0x000000ffff047224 */ /* 0x000fe400078e0a00 */
[----:B------:R-:W-:Y:S02]  /*64b0*/  IMAD R0, R90, R0, R3 ;  /* 0x000000005a007224 */ /* 0x000fe400078e0203 */
[----:B----4-:R-:W-:-:S02]  /*64c0*/  IMAD R3, R4, R28, R15 ;  /* 0x0000001c04037224 */ /* 0x010fc400078e020f */
[----:B------:R-:W-:Y:S02]  /*64d0*/  @P0 IMAD R25, R21, R14, R20 ;  /* 0x0000000e15190224 */ /* 0x000fe400078e0214 */
[----:B0-----:R-:W-:Y:S02]  /*64e0*/  IMAD R5, R3, R30, R10 ;  /* 0x0000001e03057224 */ /* 0x001fe400078e020a */
[----:B------:R-:W-:Y:S02]  /*64f0*/  IMAD R0, R0, R29, R25 ;  /* 0x0000001d00007224 */ /* 0x000fe400078e0219 */
[----:B------:R-:W-:-:S03]  /*6500*/  IMAD.MOV.U32 R4, RZ, RZ, 0x1 ;  /* 0x00000001ff047424 */ /* 0x000fc600078e00ff */
[----:B------:R-:W-:Y:S02]  /*6510*/  SEL R100, R5, R0, !P0 ;  /* 0x0000000005647207 */ /* 0x000fe40004000000 */
[----:B------:R-:W-:Y:S02]  /*6520*/  PRMT R3, R4, 0x7610, R3 ;  /* 0x0000761004037816 */ /* 0x000fe40000000003 */
[----:B------:R-:W-:-:S07]  /*6530*/  SEL R0, R0, R5, !P0 ;  /* 0x0000000500007207 */ /* 0x000fce0004000000 */
.L_x_155:
[----:B------:R-:W-:Y:S01]  /*6540*/  UIMAD.WIDE.U32 UR4, UR41, 0x24924925, URZ ;  /* 0x24924925290478a5 */ /* 0x000fe2000f8e003f */
[----:B------:R-:W-:Y:S01]  /*6550*/  LOP3.LUT P0, RZ, R3, 0xff, RZ, 0xc0, !PT ;  /* 0x000000ff03ff7812 */ /* 0x000fe2000780c0ff */
[----:B------:R-:W-:Y:S02]  /*6560*/  IMAD.MOV.U32 R101, RZ, RZ, R0 ;  /* 0x000000ffff657224 */ /* 0x000fe400078e0000 */
[----:B------:R-:W-:-:S04]  /*6570*/  UIADD3 UR4, UR41, -UR5, URZ ;  /* 0x8000000529047290 */ /* 0x000fc8000fffe03f */
[----:B------:R-:W-:-:S04]  /*6580*/  ULEA.HI UR4, UR4, UR5, URZ, 0x1f ;  /* 0x0000000504047291 */ /* 0x000fc8000f8ff83f */
[----:B------:R-:W-:-:S04]  /*6590*/  USHF.R.U32.HI UR4, URZ, 0x2, UR4 ;  /* 0x000000023f047899 */ /* 0x000fc80008011604 */
[----:B------:R-:W-:Y:S01]  /*65a0*/  UIMAD UR41, UR4, -0x7, UR41 ;  /* 0xfffffff9042978a4 */ /* 0x000fe2000f8e0229 */
[----:B------:R-:W-:Y:S11]  /*65b0*/  @P0 BRA `(.L_x_158) ;  /* 0xffffffac00180947 */ /* 0x000ff6000383ffff */
[----:B------:R-:W-:Y:S05]  /*65c0*/  EXIT ;  /* 0x000000000000794d */ /* 0x000fea0003800000 */
.L_x_3:
        /* <DEDUP_REMOVED lines=26> */
.L_x_160:
[--C-:B------:R-:W-:Y:S01]  /*6770*/  SHF.R.U64 R14, R12, R20, R13.reuse ;  /* 0x000000140c0e7219 */ /* 0x100fe2000000120d */
[----:B------:R-:W0:Y:S01]  /*6780*/  LDC R24, c[0x0][0x618] ;  /* 0x00018600ff187b82 */ /* 0x000e220000000800 */
[----:B------:R-:W-:Y:S01]  /*6790*/  I2FP.F32.U32 R8, R6 ;  /* 0x0000000600087245 */ /* 0x000fe20000201000 */
[----:B------:R-:W-:Y:S01]  /*67a0*/  ULDC UR4, c[0x0][0x150] ;  /* 0x0000540000047ab9 */ /* 0x000fe20000000800 */
[----:B------:R-:W-:Y:S02]  /*67b0*/  SHF.R.U32.HI R7, RZ, R20, R13 ;  /* 0x00000014ff077219 */ /* 0x000fe4000001160d */
[----:B------:R-:W-:Y:S01]  /*67c0*/  IADD3 R11, P0, RZ, -R14, RZ ;  /* 0x8000000eff0b7210 */ /* 0x000fe20007f1e0ff */
[----:B------:R-:W-:Y:S01]  /*67d0*/  FMUL R13, R8, UR4 ;  /* 0x00000004080d7c20 */ /* 0x000fe20008400000 */
[----:B------:R-:W-:Y:S01]  /*67e0*/  ULDC UR4, c[0x0][0x154] ;  /* 0x0000550000047ab9 */ /* 0x000fe20000000800 */
[----:B------:R-:W1:Y:S02]  /*67f0*/  LDC.64 R26, c[0x0][0x640] ;  /* 0x00019000ff1a7b82 */ /* 0x000e640000000a00 */
[----:B------:R-:W-:-:S02]  /*6800*/  IMAD.X R7, RZ, RZ, ~R7, P0 ;  /* 0x000000ffff077224 */ /* 0x000fc400000e0e07 */
[----:B------:R-:W2:Y:S01]  /*6810*/  F2I.U32.TRUNC.NTZ R13, R13 ;  /* 0x0000000d000d7305 */ /* 0x000ea2000020f000 */
[----:B------:R-:W-:-:S03]  /*6820*/  IMAD.WIDE.U32 R8, R11, R22, R16 ;  /* 0x000000160b087225 */ /* 0x000fc600078e0010 */
[----:B------:R-:W3:Y:S01]  /*6830*/  LDC R15, c[0x0][0x144] ;  /* 0x00005100ff0f7b82 */ /* 0x000ee20000000800 */
[----:B------:R-:W-:-:S04]  /*6840*/  IMAD R10, R7, R22, RZ ;  /* 0x00000016070a7224 */ /* 0x000fc800078e02ff */
[----:B------:R-:W-:Y:S02]  /*6850*/  IMAD R7, R11, R23, R10 ;  /* 0x000000170b077224 */ /* 0x000fe400078e020a */
[----:B------:R-:W-:Y:S01]  /*6860*/  IMAD.MOV.U32 R10, RZ, RZ, -0x1 ;  /* 0xffffffffff0a7424 */ /* 0x000fe200078e00ff */
[----:B------:R-:W4:Y:S01]  /*6870*/  LDC R20, c[0x0][0x608] ;  /* 0x00018200ff147b82 */ /* 0x000f220000000800 */
[----:B------:R-:W-:Y:S01]  /*6880*/  IMAD.IADD R7, R9, 0x1, R7 ;  /* 0x0000000109077824 */ /* 0x000fe200078e0207 */
[----:B------:R-:W-:-:S04]  /*6890*/  I2FP.F32.U32 R9, R5 ;  /* 0x0000000500097245 */ /* 0x000fc80000201000 */
[-C--:B0-----:R-:W-:Y:S01]  /*68a0*/  SHF.R.U64 R12, R8, R24.reuse, R7 ;  /* 0x00000018080c7219 */ /* 0x081fe20000001207 */
[----:B--2---:R-:W-:Y:S01]  /*68b0*/  IMAD.MOV R8, RZ, RZ, -R13 ;  /* 0x000000ffff087224 */ /* 0x004fe200078e0a0d */
[----:B------:R-:W0:Y:S01]  /*68c0*/  LDC R11, c[0x0][0x658] ;  /* 0x00019600ff0b7b82 */ /* 0x000e220000000800 */
[----:B-1----:R-:W-:Y:S01]  /*68d0*/  ISETP.NE.U32.AND P0, PT, R26, RZ, PT ;  /* 0x000000ff1a00720c */ /* 0x002fe20003f05070 */
[----:B------:R-:W-:Y:S01]  /*68e0*/  FMUL R9, R9, UR4 ;  /* 0x0000000409097c20 */ /* 0x000fe20008400000 */
[----:B------:R-:W-:Y:S02]  /*68f0*/  SHF.R.U32.HI R7, RZ, R24, R7 ;  /* 0x00000018ff077219 */ /* 0x000fe40000011607 */
[----:B------:R-:W-:-:S03]  /*6900*/  ISETP.NE.AND.EX P0, PT, R27, RZ, PT, P0 ;  /* 0x000000ff1b00720c */ /* 0x000fc60003f05300 */
[----:B------:R-:W1:Y:S01]  /*6910*/  LDC R22, c[0x0][0x148] ;  /* 0x00005200ff167b82 */ /* 0x000e620000000800 */
[----:B---3--:R-:W-:Y:S02]  /*6920*/  IMAD R23, R15, R8, R6 ;  /* 0x000000080f177224 */ /* 0x008fe400078e0206 */
[----:B------:R-:W-:-:S05]  /*6930*/  IMAD.MOV.U32 R8, RZ, RZ, 0x1 ;  /* 0x00000001ff087424 */ /* 0x000fca00078e00ff */
[----:B------:R-:W2:Y:S01]  /*6940*/  LDC R21, c[0x0][0x600] ;  /* 0x00018000ff157b82 */ /* 0x000ea20000000800 */
[-CC-:B----4-:R-:W-:Y:S02]  /*6950*/  SHF.R.U64 R15, R12, R20.reuse, R7.reuse ;  /* 0x000000140c0f7219 */ /* 0x190fe40000001207 */
[----:B------:R-:W-:Y:S02]  /*6960*/  SHF.R.U32.HI R6, RZ, R20, R7 ;  /* 0x00000014ff067219 */ /* 0x000fe40000011607 */
[----:B------:R3:W4:Y:S03]  /*6970*/  F2I.U32.TRUNC.NTZ R20, R9 ;  /* 0x0000000900147305 */ /* 0x000726000020f000 */
[----:B------:R-:W1:Y:S01]  /*6980*/  LDC R25, c[0x0][0x648] ;  /* 0x00019200ff197b82 */ /* 0x000e620000000800 */
[-C--:B0-----:R-:W-:Y:S02]  /*6990*/  SHF.R.U64 R19, R15, R11.reuse, R6 ;  /* 0x0000000b0f137219 */ /* 0x081fe40000001206 */
[----:B------:R-:W-:-:S02]  /*69a0*/  SHF.L.U32 R10, R10, R11, RZ ;  /* 0x0000000b0a0a7219 */ /* 0x000fc400000006ff */
[-C--:B------:R-:W-:Y:S01]  /*69b0*/  SHF.R.U32.HI R7, RZ, R11.reuse, R6 ;  /* 0x0000000bff077219 */ /* 0x080fe20000011606 */
[----:B------:R-:W-:Y:S01]  /*69c0*/  IMAD.MOV.U32 R6, RZ, RZ, R19 ;  /* 0x000000ffff067224 */ /* 0x000fe200078e0013 */
[----:B------:R-:W-:Y:S01]  /*69d0*/  SHF.L.U32 R24, R8, R11, RZ ;  /* 0x0000000b08187219 */ /* 0x000fe200000006ff */
[----:B------:R-:W0:Y:S01]  /*69e0*/  LDC R28, c[0x0][0x638] ;  /* 0x00018e00ff1c7b82 */ /* 0x000e220000000800 */
[----:B------:R-:W-:-:S07]  /*69f0*/  LOP3.LUT R30, RZ, R10, RZ, 0x33, !PT ;  /* 0x0000000aff1e7212 */ /* 0x000fce00078e33ff */
[----:B------:R-:W0:Y:S01]  /*6a00*/  LDC R29, c[0x0][0x610] ;  /* 0x00018400ff1d7b82 */ /* 0x000e220000000800 */
[----:B---34-:R-:W-:Y:S05]  /*6a10*/  @!P0 BRA `(.L_x_161) ;  /* 0x0000000000288947 */ /* 0x018fea0003800000 */
[----:B------:R-:W3:Y:S02]  /*6a20*/  LDC R6, c[0x0][0x64c] ;  /* 0x00019300ff067b82 */ /* 0x000ee40000000800 */
[----:B---3--:R-:W-:-:S05]  /*6a30*/  IADD3 R11, P0, R19, R6, RZ ;  /* 0x00000006130b7210 */ /* 0x008fca0007f1e0ff */
        /* <DEDUP_REMOVED lines=8> */
.L_x_161:
[----:B------:R-:W-:Y:S01]  /*6ac0*/  ISETP.NE.AND P0, PT, R2, 0x1, PT ;  /* 0x000000010200780c */ /* 0x000fe20003f05270 */
[----:B--2---:R-:W-:Y:S01]  /*6ad0*/  VIADD R9, R21, 0xffffffff ;  /* 0xffffffff15097836 */ /* 0x004fe20000000000 */
[----:B-1----:R-:W-:Y:S01]  /*6ae0*/  SHF.R.U64 R7, R6, R25, R7 ;  /* 0x0000001906077219 */ /* 0x002fe20000001207 */
[----:B------:R-:W-:Y:S01]  /*6af0*/  IMAD.MOV R20, RZ, RZ, -R20 ;  /* 0x000000ffff147224 */ /* 0x000fe200078e0a14 */
[----:B------:R-:W-:Y:S02]  /*6b00*/  LOP3.LUT R6, R15, R30, RZ, 0xc0, !PT ;  /* 0x0000001e0f067212 */ /* 0x000fe400078ec0ff */
[----:B------:R-:W-:Y:S01]  /*6b10*/  LOP3.LUT R12, R12, R9, RZ, 0xc0, !PT ;  /* 0x000000090c0c7212 */ /* 0x000fe200078ec0ff */
[----:B------:R-:W-:Y:S02]  /*6b20*/  IMAD.MOV R8, RZ, RZ, -R7 ;  /* 0x000000ffff087224 */ /* 0x000fe400078e0a07 */
[----:B------:R-:W-:Y:S02]  /*6b30*/  IMAD R6, R24, R7, R6 ;  /* 0x0000000718067224 */ /* 0x000fe400078e0206 */
[----:B------:R-:W-:-:S02]  /*6b40*/  IMAD.MOV.U32 R9, RZ, RZ, 0x1 ;  /* 0x00000001ff097424 */ /* 0x000fc400078e00ff */
[----:B------:R-:W-:Y:S02]  /*6b50*/  @P0 IMAD R23, R22, R20, R5 ;  /* 0x0000001416170224 */ /* 0x000fe400078e0205 */
[----:B0-----:R-:W-:Y:S02]  /*6b60*/  IMAD R5, R8, R28, R19 ;  /* 0x0000001c08057224 */ /* 0x001fe400078e0213 */
[----:B------:R-:W-:Y:S02]  /*6b70*/  IMAD R19, R6, R29, R23 ;  /* 0x0000001d06137224 */ /* 0x000fe400078e0217 */
[----:B------:R-:W-:Y:S02]  /*6b80*/  IMAD R6, R5, R21, R12 ;  /* 0x0000001505067224 */ /* 0x000fe400078e020c */
[----:B------:R-:W-:-:S03]  /*6b90*/  IMAD.MOV.U32 R8, RZ, RZ, R14 ;  /* 0x000000ffff087224 */ /* 0x000fc600078e000e */
[----:B------:R-:W-:Y:S02]  /*6ba0*/  SEL R20, R6, R19, !P0 ;  /* 0x0000001306147207 */ /* 0x000fe40004000000 */
[----:B------:R-:W-:-:S07]  /*6bb0*/  SEL R19, R19, R6, !P0 ;  /* 0x0000000613137207 */ /* 0x000fce0004000000 */
.L_x_159:
[----:B------:R-:W-:-:S08]  /*6bc0*/  NOP ;  /* 0x0000000000007918 */ /* 0x000fd00000000000 */
[----:B------:R-:W0:-:S00]  /*6bd0*/  USETMAXREG.DEALLOC.CTAPOOL 0x28 ;  /* 0x00000028000079c8 */ /* 0x000e0000080e0500 */
[----:B0-----:R-:W-:-:S13]  /*6be0*/  ISETP.NE.AND P0, PT, R0, RZ, PT ;  /* 0x000000ff0000720c */ /* 0x001fda0003f05270 */
[----:B------:R-:W-:Y:S05]  /*6bf0*/  @P0 EXIT ;  /* 0x000000000000094d */ /* 0x000fea0003800000 */
[----:B------:R-:W-:Y:S01]  /*6c00*/  LOP3.LUT P0, RZ, R9, 0xff, RZ, 0xc0, !PT ;  /* 0x000000ff09ff7812 */ /* 0x000fe2000780c0ff */
[----:B------:R-:W-:Y:S02]  /*6c10*/  IMAD.MOV.U32 R0, RZ, RZ, 0x1 ;  /* 0x00000001ff007424 */ /* 0x000fe400078e00ff */
[----:B------:R-:W-:-:S10]  /*6c20*/  IMAD.MOV.U32 R12, RZ, RZ, RZ ;  /* 0x000000ffff0c7224 */ /* 0x000fd400078e00ff */
[----:B------:R-:W-:Y:S05]  /*6c30*/  @!P0 BRA `(.L_x_162) ;  /* 0x0000000c00148947 */ /* 0x000fea0003800000 */
[----:B------:R-:W0:Y:S01]  /*6c40*/  LDC R0, c[0x0][0x28c] ;  /* 0x0000a300ff007b82 */ /* 0x000e220000000800 */
[----:B------:R-:W-:Y:S01]  /*6c50*/  LOP3.LUT P0, RZ, R3, 0x1f, RZ, 0xc0, !PT ;  /* 0x0000001f03ff7812 */ /* 0x000fe2000780c0ff */
[----:B------:R-:W-:Y:S01]  /*6c60*/  ULDC UR5, c[0x0][0x658] ;  /* 0x0001960000057ab9 */ /* 0x000fe20000000800 */
[----:B------:R-:W-:Y:S01]  /*6c70*/  UMOV UR6, 0xffffffff ;  /* 0xffffffff00067882 */ /* 0x000fe20000000000 */
[----:B------:R-:W-:Y:S01]  /*6c80*/  BSSY B0, `(.L_x_162) ;  /* 0x00000c0000007945 */ /* 0x000fe20003800000 */
[----:B------:R-:W-:Y:S01]  /*6c90*/  USHF.L.U32 UR6, UR6, UR5, URZ ;  /* 0x0000000506067299 */ /* 0x000fe2000800063f */
[C---:B------:R-:W-:Y:S01]  /*6ca0*/  ISETP.NE.AND P2, PT, R4.reuse, RZ, PT ;  /* 0x000000ff0400720c */ /* 0x040fe20003f45270 */
[----:B------:R-:W-:Y:S01]  /*6cb0*/  IMAD.MOV.U32 R13, RZ, RZ, 0x1 ;  /* 0x00000001ff0d7424 */ /* 0x000fe200078e00ff */
[----:B------:R-:W-:Y:S01]  /*6cc0*/  ISETP.NE.OR P0, PT, R4, RZ, !P0 ;  /* 0x000000ff0400720c */ /* 0x000fe20004705670 */
[----:B------:R-:W-:Y:S01]  /*6cd0*/  IMAD.MOV.U32 R12, RZ, RZ, RZ ;  /* 0x000000ffff0c7224 */ /* 0x000fe200078e00ff */
[----:B------:R-:W-:Y:S01]  /*6ce0*/  LOP3.LUT R11, R18, 0x2, RZ, 0xfc, !PT ;  /* 0x00000002120b7812 */ /* 0x000fe200078efcff */
[----:B------:R-:W-:Y:S01]  /*6cf0*/  ULDC UR4, c[0x0][0x600] ;  /* 0x0001800000047ab9 */ /* 0x000fe20000000800 */
[----:B------:R-:W-:Y:S01]  /*6d00*/  UMOV UR7, 0x1 ;  /* 0x0000000100077882 */ /* 0x000fe20000000000 */
[----:B------:R-:W-:-:S02]  /*6d10*/  UIADD3 UR15, UR4, -0x1, URZ ;  /* 0xffffffff040f7890 */ /* 0x000fc4000fffe03f */
[----:B------:R-:W-:Y:S02]  /*6d20*/  USHF.L.U32 UR17, UR7, UR5, URZ ;  /* 0x0000000507117299 */ /* 0x000fe4000800063f */
[----:B------:R-:W-:Y:S01]  /*6d30*/  ULOP3.LUT UR16, URZ, UR6, URZ, 0x33, !UPT ;  /* 0x000000063f107292 */ /* 0x000fe2000f8e333f */
[----:B------:R-:W-:Y:S01]  /*6d40*/  ULDC.64 UR20, c[0x0][0x198] ;  /* 0x0000660000147ab9 */ /* 0x000fe20000000a00 */
[----:B0-----:R-:W-:-:S05]  /*6d50*/  VIADD R0, R0, 0x3f ;  /* 0x0000003f00007836 */ /* 0x001fca0000000000 */
[----:B------:R-:W-:-:S04]  /*6d60*/  SHF.R.S32.HI R3, RZ, 0x1f, R0 ;  /* 0x0000001fff037819 */ /* 0x000fc80000011400 */
[----:B------:R-:W-:Y:S01]  /*6d70*/  LEA.HI R3, R3, R0, RZ, 0x6 ;  /* 0x0000000003037211 */ /* 0x000fe200078f30ff */
[----:B------:R-:W-:-:S03]  /*6d80*/  IMAD.MOV.U32 R0, RZ, RZ, 0x1 ;  /* 0x00000001ff007424 */ /* 0x000fc600078e00ff */
[----:B------:R-:W-:-:S05]  /*6d90*/  SHF.R.S32.HI R3, RZ, 0x6, R3 ;  /* 0x00000006ff037819 */ /* 0x000fca0000011403 */
[----:B------:R-:W-:-:S07]  /*6da0*/  VIADD R10, R3, 0x1 ;  /* 0x00000001030a7836 */ /* 0x000fce0000000000 */
.L_x_174:
[----:B------:R-:W-:-:S03]  /*6db0*/  UMOV UR4, 0xffffffff ;  /* 0xffffffff00047882 */ /* 0x000fc60000000000 */
[----:B------:R-:W-:Y:S05]  /*6dc0*/  BRA.DIV UR4, `(.L_x_163) ;  /* 0x0000001204087947 */ /* 0x000fea000b800000 */
[----:B------:R-:W-:-:S13]  /*6dd0*/  ELECT P6, URZ, PT ;  /* 0x00000000003f782f */ /* 0x000fda00038c0000 */
.L_x_188:
[----:B------:R-:W0:Y:S01]  /*6de0*/  LDC R4, c[0x0][0x28c] ;  /* 0x0000a300ff047b82 */ /* 0x000e220000000800 */
[----:B------:R-:W-:Y:S01]  /*6df0*/  BSSY B1, `(.L_x_164) ;  /* 0x0000035000017945 */ /* 0x000fe20003800000 */
[----:B0-----:R-:W-:-:S13]  /*6e00*/  ISETP.LT.OR P6, PT, R4, 0x1, !P6 ;  /* 0x000000010400780c */ /* 0x001fda00077c1670 */
[----:B------:R-:W-:Y:S05]  /*6e10*/  @P6 BRA `(.L_x_165) ;  /* 0x0000000000c86947 */ /* 0x000fea0003800000 */
[----:B------:R-:W-:Y:S02]  /*6e20*/  IMAD.SHL.U32 R20, R20, 0x80, RZ ;  /* 0x0000008014147824 */ /* 0x000fe400078e00ff */
[----:B------:R-:W-:Y:S02]  /*6e30*/  IMAD.SHL.U32 R19, R19, 0x80, RZ ;  /* 0x0000008013137824 */ /* 0x000fe400078e00ff */
[----:B------:R-:W-:Y:S02]  /*6e40*/  IMAD.MOV.U32 R21, RZ, RZ, RZ ;  /* 0x000000ffff157224 */ /* 0x000fe400078e00ff */
[----:B------:R-:W-:Y:S02]  /*6e50*/  IMAD.MOV.U32 R4, RZ, RZ, R10 ;  /* 0x000000ffff047224 */ /* 0x000fe400078e000a */
[----:B------:R-:W-:Y:S02]  /*6e60*/  IMAD.MOV.U32 R5, RZ, RZ, R0 ;  /* 0x000000ffff057224 */ /* 0x000fe400078e0000 */
[----:B------:R-:W-:-:S07]  /*6e70*/  IMAD.MOV.U32 R6, RZ, RZ, R12 ;  /* 0x000000ffff067224 */ /* 0x000fce00078e000c */
.L_x_169:
[----:B------:R-:W0:Y:S01]  /*6e80*/  S2R R14, SR_CgaCtaId ;  /* 0x00000000000e7919 */ /* 0x000e220000008800 */
[----:B------:R-:W-:Y:S01]  /*6e90*/  MOV R7, 0x400 ;  /* 0x0000040000077802 */ /* 0x000fe20000000f00 */
[----:B------:R-:W1:Y:S03]  /*6ea0*/  @!P2 LDC R9, c[0x0][0x500] ;  /* 0x00014000ff09ab82 */ /* 0x000e660000000800 */
[----:B0-----:R-:W-:Y:S02]  /*6eb0*/  LEA R15, R14, R7, 0x18 ;  /* 0x000000070e0f7211 */ /* 0x001fe400078ec0ff */
[----:B------:R-:W-:-:S03]  /*6ec0*/  SHF.L.U32 R7, R5, 0x1f, RZ ;  /* 0x0000001f05077819 */ /* 0x000fc600000006ff */
[----:B------:R-:W-:-:S04]  /*6ed0*/  IMAD R14, R6, 0x8, R15 ;  /* 0x00000008060e7824 */ /* 0x000fc800078e020f */
[----:B------:R-:W0:Y:S02]  /*6ee0*/  SYNCS.PHASECHK.TRANS64.TRYWAIT P1, [R14+URZ+0x38], R7 ;  /* 0x000038070e0075a7 */ /* 0x000e24000802017f */
[----:B01----:R-:W-:Y:S05]  /*6ef0*/  @!P1 BRA `(.L_x_166) ;  /* 0x0000000c00dc9947 */ /* 0x003fea0003800000 */
.L_x_189:
[----:B0-----:R-:W-:Y:S01]  /*6f00*/  PRMT R7, R11, 0x9910, RZ ;  /* 0x000099100b077816 */ /* 0x001fe200000000ff */
[----:B------:R0:W-:Y:S03]  /*6f10*/  @!P2 SYNCS.ARRIVE.TRANS64 RZ, [R14+URZ], R9 ;  /* 0x000000090effa9a7 */ /* 0x0001e6000800003f */
[----:B------:R-:W-:-:S13]  /*6f20*/  ISETP.NE.AND P1, PT, R7, 0x2, PT ;  /* 0x000000020700780c */ /* 0x000fda0003f25270 */
[----:B0-----:R-:W-:Y:S05]  /*6f30*/  @P1 BRA `(.L_x_167) ;  /* 0x0000000000041947 */ /* 0x001fea0003800000 */
[----:B------:R-:W-:Y:S01]  /*6f40*/  BPT.TRAP 0x1 ;  /* 0x000000040000795c */ /* 0x000fe20000300000 */
.L_x_167:
[----:B------:R-:W-:Y:S05]  /*6f50*/  @P0 BRA `(.L_x_168) ;  /* 0x0000000000040947 */ /* 0x000fea0003800000 */
[----:B------:R-:W-:Y:S01]  /*6f60*/  BPT.TRAP 0x1 ;  /* 0x000000040000795c */ /* 0x000fe20000300000 */
.L_x_168:
[----:B------:R-:W-:Y:S01]  /*6f70*/  IMAD R15, R6, 0x4000, R15 ;  /* 0x00004000060f7824 */ /* 0x000fe200078e020f */
[----:B------:R-:W-:Y:S01]  /*6f80*/  R2UR UR9, R14 ;  /* 0x000000000e0972ca */ /* 0x000fe200000e0000 */
[----:B------:R-:W-:Y:S01]  /*6f90*/  VIADD R4, R4, 0xffffffff ;  /* 0xffffffff04047836 */ /* 0x000fe20000000000 */
[----:B------:R-:W-:Y:S01]  /*6fa0*/  UIADD3 UR4, UP0, UR20, 0xf0, URZ ;  /* 0x000000f014047890 */ /* 0x000fe2000ff1e03f */
[----:B------:R-:W-:Y:S01]  /*6fb0*/  R2UR UR11, R19 ;  /* 0x00000000130b72ca */ /* 0x000fe200000e0000 */
[----:B------:R-:W-:Y:S01]  /*6fc0*/  UIADD3 UR22, UP1, UR20, 0x1f0, URZ ;  /* 0x000001f014167890 */ /* 0x000fe2000ff3e03f */
[----:B------:R-:W-:Y:S01]  /*6fd0*/  R2UR UR8, R15 ;  /* 0x000000000f0872ca */ /* 0x000fe200000e0000 */
[----:B------:R-:W-:Y:S01]  /*6fe0*/  UIADD3.X UR5, URZ, UR21, URZ, UP0, !UPT ;  /* 0x000000153f057290 */ /* 0x000fe200087fe43f */
[C---:B------:R-:W-:Y:S01]  /*6ff0*/  R2UR UR10, R21.reuse ;  /* 0x00000000150a72ca */ /* 0x040fe200000e0000 */
[----:B------:R-:W-:Y:S01]  /*7000*/  VIADD R6, R6, 0x1 ;  /* 0x0000000106067836 */ /* 0x000fe20000000000 */
[----:B------:R-:W-:Y:S01]  /*7010*/  R2UR UR12, R8 ;  /* 0x00000000080c72ca */ /* 0x000fe200000e0000 */
[----:B------:R-:W-:Y:S01]  /*7020*/  UIADD3.X UR23, URZ, UR21, URZ, UP1, !UPT ;  /* 0x000000153f177290 */ /* 0x000fe20008ffe43f */
[----:B------:R-:W-:Y:S01]  /*7030*/  R2UR UR18, R20 ;  /* 0x00000000141272ca */ /* 0x000fe200000e0000 */
[----:B------:R-:W-:Y:S01]  /*7040*/  UMOV UR6, 0x0 ;  /* 0x0000000000067882 */ /* 0x000fe20000000000 */
[----:B------:R-:W-:Y:S01]  /*7050*/  ISETP.GT.AND P3, PT, R4, 0x1, PT ;  /* 0x000000010400780c */ /* 0x000fe20003f64270 */
[----:B------:R-:W-:Y:S01]  /*7060*/  UMOV UR7, 0x10000000 ;  /* 0x1000000000077882 */ /* 0x000fe20000000000 */
[----:B------:R-:W-:Y:S01]  /*7070*/  ISETP.NE.AND P1, PT, R6, 0x7, PT ;  /* 0x000000070600780c */ /* 0x000fe20003f25270 */
[----:B------:R-:W-:-:S02]  /*7080*/  VIADD R21, R21, 0x40 ;  /* 0x0000004015157836 */ /* 0x000fc40000000000 */
[----:B------:R-:W-:Y:S01]  /*7090*/  UIADD3 UR13, UR8, 0x180, URZ ;  /* 0x00000180080d7890 */ /* 0x000fe2000fffe03f */
[----:B------:R-:W-:Y:S01]  /*70a0*/  SEL R14, RZ, 0x1, P1 ;  /* 0x00000001ff0e7807 */ /* 0x000fe20000800000 */
[----:B------:R-:W-:Y:S01]  /*70b0*/  UIADD3 UR14, UR8, 0x1c180, URZ ;  /* 0x0001c180080e7890 */ /* 0x000fe2000fffe03f */
[----:B------:R-:W-:Y:S02]  /*70c0*/  SEL R6, R6, RZ, P1 ;  /* 0x000000ff06067207 */ /* 0x000fe40000800000 */
[----:B------:R-:W-:Y:S02]  /*70d0*/  LOP3.LUT R5, R5, R14, RZ, 0x3c, !PT ;  /* 0x0000000e05057212 */ /* 0x000fe400078e3cff */
[----:B------:R-:W-:Y:S02]  /*70e0*/  UMOV UR8, UR13 ;  /* 0x0000000d00087c82 */ /* 0x000fe40008000000 */
[----:B------:R0:W-:Y:S02]  /*70f0*/  UTMALDG.3D [UR8], [UR4], desc[UR6] ;  /* 0x00000608040075b4 */ /* 0x0001e40008011000 */
[----:B0-----:R-:W-:Y:S01]  /*7100*/  UMOV UR8, UR14 ;  /* 0x0000000e00087c82 */ /* 0x001fe20008000000 */
[----:B------:R-:W-:-:S02]  /*7110*/  UMOV UR11, UR18 ;  /* 0x00000012000b7c82 */ /* 0x000fc40008000000 */
[----:B------:R0:W-:Y:S02]  /*7120*/  UTMALDG.3D [UR8], [UR22], desc[UR6] ;  /* 0x00000608160075b4 */ /* 0x0001e40008011000 */
[----:B0-----:R-:W-:Y:S05]  /*7130*/  @P3 BRA `(.L_x_169) ;  /* 0xfffffffc00503947 */ /* 0x001fea000383ffff */
.L_x_165:
[----:B------:R-:W-:Y:S05]  /*7140*/  BSYNC B1 ;  /* 0x0000000000017941 */ /* 0x000fea0003800000 */
.L_x_164:
[----:B------:R-:W-:Y:S01]  /*7150*/  LOP3.LUT P4, RZ, R13, 0xff, RZ, 0xc0, !PT ;  /* 0x000000ff0dff7812 */ /* 0x000fe2000788c0ff */
[C---:B------:R-:W-:Y:S01]  /*7160*/  IMAD.IADD R12, R3.reuse, 0x1, R12 ;  /* 0x00000001030c7824 */ /* 0x040fe200078e020c */
[----:B------:R-:W-:Y:S01]  /*7170*/  ULDC.64 UR4, c[0x0][0x650] ;  /* 0x0001940000047ab9 */ /* 0x000fe20000000a00 */
[C---:B------:R-:W-:Y:S01]  /*7180*/  ISETP.GE.U32.AND P3, PT, R3.reuse, 0x7, PT ;  /* 0x000000070300780c */ /* 0x040fe20003f66070 */
[----:B------:R-:W-:Y:S01]  /*7190*/  BSSY B1, `(.L_x_170) ;  /* 0x000006c000017945 */ /* 0x000fe20003800000 */
[C---:B------:R-:W-:Y:S01]  /*71a0*/  IMAD.WIDE.U32 R4, R12.reuse, 0x24924925, RZ ;  /* 0x249249250c047825 */ /* 0x040fe200078e00ff */
[C---:B------:R-:W-:Y:S02]  /*71b0*/  ISETP.GT.U32.AND P1, PT, R12.reuse, 0x6, PT ;  /* 0x000000060c00780c */ /* 0x040fe40003f24070 */
[----:B------:R-:W-:Y:S01]  /*71c0*/  PRMT R13, RZ, 0x7610, R13 ;  /* 0x00007610ff0d7816 */ /* 0x000fe2000000000d */
[----:B------:R-:W-:Y:S01]  /*71d0*/  IMAD.IADD R4, R12, 0x1, -R5 ;  /* 0x000000010c047824 */ /* 0x000fe200078e0a05 */
[----:B------:R-:W-:Y:S01]  /*71e0*/  ISETP.LT.U32.AND P1, PT, R3, 0x7, P1 ;  /* 0x000000070300780c */ /* 0x000fe20000f21070 */
[----:B------:R-:W-:-:S02]  /*71f0*/  IMAD.MOV.U32 R19, RZ, RZ, -0x1 ;  /* 0xffffffffff137424 */ /* 0x000fc400078e00ff */
[----:B------:R-:W0:Y:S01]  /*7200*/  @P4 S2R R7, SR_CgaCtaId ;  /* 0x0000000000074919 */ /* 0x000e220000008800 */
[----:B------:R-:W-:Y:S01]  /*7210*/  @P4 MOV R6, 0x400 ;  /* 0x0000040000064802 */ /* 0x000fe20000000f00 */
[----:B------:R-:W-:Y:S01]  /*7220*/  IMAD.MOV.U32 R20, RZ, RZ, -0x1 ;  /* 0xffffffffff147424 */ /* 0x000fe200078e00ff */
[----:B------:R-:W-:Y:S01]  /*7230*/  LEA.HI R4, R4, R5, RZ, 0x1f ;  /* 0x0000000504047211 */ /* 0x000fe200078ff8ff */
[----:B------:R-:W-:-:S03]  /*7240*/  IMAD.MOV.U32 R8, RZ, RZ, -0x1 ;  /* 0xffffffffff087424 */ /* 0x000fc600078e00ff */
[--C-:B------:R-:W-:Y:S02]  /*7250*/  SHF.R.U32.HI R5, RZ, 0x2, R4.reuse ;  /* 0x00000002ff057819 */ /* 0x100fe40000011604 */
[----:B------:R-:W-:-:S03]  /*7260*/  PRMT R4, RZ, 0x7610, R4 ;  /* 0x00007610ff047816 */ /* 0x000fc60000000004 */
[----:B------:R-:W-:Y:S01]  /*7270*/  IMAD R12, R5, -0x7, R12 ;  /* 0xfffffff9050c7824 */ /* 0x000fe200078e020c */
[----:B0-----:R-:W-:Y:S02]  /*7280*/  @P4 LEA R6, R7, R6, 0x18 ;  /* 0x0000000607064211 */ /* 0x001fe400078ec0ff */
[----:B------:R-:W-:Y:S02]  /*7290*/  SEL R7, RZ, 0x1, !P1 ;  /* 0x00000001ff077807 */ /* 0x000fe40004800000 */
[----:B------:R-:W-:Y:S01]  /*72a0*/  IADD3 R16, P1, R16, UR36, RZ ;  /* 0x0000002410107c10 */ /* 0x000fe2000ff3e0ff */
[----:B------:R0:W-:Y:S01]  /*72b0*/  @P4 SYNCS.ARRIVE.TRANS64.A1T0 RZ, [R6+URZ+0x88], RZ ;  /* 0x000088ff06ff49a7 */ /* 0x0001e2000810003f */
[----:B------:R-:W-:Y:S02]  /*72c0*/  LOP3.LUT R0, R0, R7, RZ, 0x3c, !PT ;  /* 0x0000000700007212 */ /* 0x000fe400078e3cff */
[----:B------:R-:W-:Y:S02]  /*72d0*/  IADD3.X R17, R17, UR42, RZ, P1, !PT ;  /* 0x0000002a11117c10 */ /* 0x000fe40008ffe4ff */
[----:B------:R-:W-:-:S02]  /*72e0*/  ISETP.GE.U32.AND P1, PT, R16, UR4, PT ;  /* 0x0000000410007c0c */ /* 0x000fc4000bf26070 */
[----:B------:R-:W-:Y:S02]  /*72f0*/  @P3 LOP3.LUT R0, R0, 0x1, R5, 0x78, !PT ;  /* 0x0000000100003812 */ /* 0x000fe400078e7805 */
[----:B------:R-:W-:-:S13]  /*7300*/  ISETP.GE.U32.AND.EX P1, PT, R17, UR5, PT, P1 ;  /* 0x0000000511007c0c */ /* 0x000fda000bf26110 */
[----:B0-----:R-:W-:Y:S05]  /*7310*/  @P1 BRA `(.L_x_171) ;  /* 0x00000004004c1947 */ /* 0x001fea0003800000 */
[----:B------:R-:W-:Y:S01]  /*7320*/  ULDC.64 UR4, c[0x0][0x628] ;  /* 0x00018a0000047ab9 */ /* 0x000fe20000000a00 */
[----:B------:R-:W0:Y:S01]  /*7330*/  S2R R15, SR_CTAID.X ;  /* 0x00000000000f7919 */ /* 0x000e220000002500 */
[----:B------:R-:W-:Y:S01]  /*7340*/  ISETP.NE.U32.AND P1, PT, RZ, UR4, PT ;  /* 0x00000004ff007c0c */ /* 0x000fe2000bf25070 */
[----:B------:R-:W-:Y:S01]  /*7350*/  ULDC UR7, c[0x0][0x630] ;  /* 0x00018c0000077ab9 */ /* 0x000fe20000000800 */
[----:B------:R-:W-:Y:S01]  /*7360*/  IMAD.MOV.U32 R4, RZ, RZ, R16 ;  /* 0x000000ffff047224 */ /* 0x000fe200078e0010 */
[----:B------:R-:W1:Y:S01]  /*7370*/  S2R R14, SR_CTAID.Y ;  /* 0x00000000000e7919 */ /* 0x000e620000002600 */
[----:B------:R-:W-:Y:S01]  /*7380*/  ISETP.NE.AND.EX P1, PT, RZ, UR5, PT, P1 ;  /* 0x00000005ff007c0c */ /* 0x000fe2000bf25310 */
[----:B------:R-:W-:-:S12]  /*7390*/  IMAD.MOV.U32 R5, RZ, RZ, R17 ;  /* 0x000000ffff057224 */ /* 0x000fd800078e0011 */
[----:B------:R-:W-:Y:S05]  /*73a0*/  @!P1 BRA `(.L_x_172) ;  /* 0x0000000000289947 */ /* 0x000fea0003800000 */
[----:B------:R-:W-:Y:S02]  /*73b0*/  ULDC UR6, c[0x0][0x634] ;  /* 0x00018d0000067ab9 */ /* 0x000fe40000000800 */
[----:B------:R-:W-:-:S05]  /*73c0*/  IADD3 R9, P1, R16, UR6, RZ ;  /* 0x0000000610097c10 */ /* 0x000fca000ff3e0ff */
[----:B------:R-:W-:-:S04]  /*73d0*/  IMAD.X R19, RZ, RZ, R17, P1 ;  /* 0x000000ffff137224 */ /* 0x000fc800008e0611 */
[----:B------:R-:W-:-:S04]  /*73e0*/  IMAD.WIDE.U32 R6, R19, UR4, RZ ;  /* 0x0000000413067c25 */ /* 0x000fc8000f8e00ff */
[----:B------:R-:W-:-:S04]  /*73f0*/  IMAD.WIDE.U32 R6, P1, R9, UR5, R6 ;  /* 0x0000000509067c25 */ /* 0x000fc8000f820006 */
[----:B------:R-:W-:-:S04]  /*7400*/  IMAD.WIDE.U32 R8, R9, UR4, RZ ;  /* 0x0000000409087c25 */ /* 0x000fc8000f8e00ff */
[----:B------:R-:W-:Y:S01]  /*7410*/  IMAD.X R5, RZ, RZ, RZ, P1 ;  /* 0x000000ffff057224 */ /* 0x000fe200008e06ff */
[----:B------:R-:W-:Y:S01]  /*7420*/  IADD3 RZ, P1, R9, R6, RZ ;  /* 0x0000000609ff7210 */ /* 0x000fe20007f3e0ff */
[----:B------:R-:W-:-:S04]  /*7430*/  IMAD.MOV.U32 R4, RZ, RZ, R7 ;  /* 0x000000ffff047224 */ /* 0x000fc800078e0007 */
[----:B------:R-:W-:-:S08]  /*7440*/  IMAD.WIDE.U32.X R4, R19, UR5, R4, P1 ;  /* 0x0000000513047c25 */ /* 0x000fd000088e0404 */
.L_x_172:
[--C-:B------:R-:W-:Y:S01]  /*7450*/  SHF.R.U64 R8, R4, UR7, R5.reuse ;  /* 0x0000000704087c19 */ /* 0x100fe20008001205 */
[----:B------:R-:W-:Y:S01]  /*7460*/  ULDC.64 UR4, c[0x0][0x620] ;  /* 0x0001880000047ab9 */ /* 0x000fe20000000a00 */
[----:B------:R-:W-:Y:S01]  /*7470*/  SHF.R.U32.HI R4, RZ, UR7, R5 ;  /* 0x00000007ff047c19 */ /* 0x000fe20008011605 */
[----:B------:R-:W2:Y:S01]  /*7480*/  LDC R24, c[0x0][0x144] ;  /* 0x00005100ff187b82 */ /* 0x000ea20000000800 */
[----:B------:R-:W-:Y:S01]  /*7490*/  IADD3 R7, P1, RZ, -R8, RZ ;  /* 0x80000008ff077210 */ /* 0x000fe20007f3e0ff */
[----:B------:R-:W-:Y:S01]  /*74a0*/  ULDC.64 UR8, c[0x0][0x640] ;  /* 0x0001900000087ab9 */ /* 0x000fe20000000a00 */
[----:B0-----:R-:W-:Y:S01]  /*74b0*/  I2FP.F32.U32 R9, R15 ;  /* 0x0000000f00097245 */ /* 0x001fe20000201000 */
[----:B------:R-:W-:Y:S02]  /*74c0*/  ULDC UR6, c[0x0][0x608] ;  /* 0x0001820000067ab9 */ /* 0x000fe40000000800 */
[----:B------:R-:W-:Y:S01]  /*74d0*/  IMAD.X R4, RZ, RZ, ~R4, P1 ;  /* 0x000000ffff047224 */ /* 0x000fe200008e0e04 */
[----:B------:R-:W-:Y:S01]  /*74e0*/  ISETP.NE.U32.AND P1, PT, RZ, UR8, PT ;  /* 0x00000008ff007c0c */ /* 0x000fe2000bf25070 */
[----:B------:R-:W0:Y:S02]  /*74f0*/  LDC R21, c[0x0][0x148] ;  /* 0x00005200ff157b82 */ /* 0x000e240000000800 */
[----:B------:R-:W-:Y:S01]  /*7500*/  IMAD R6, R4, UR4, RZ ;  /* 0x0000000404067c24 */ /* 0x000fe2000f8e02ff */
[----:B------:R-:W-:Y:S01]  /*7510*/  ISETP.NE.AND.EX P1, PT, RZ, UR9, PT, P1 ;  /* 0x00000009ff007c0c */ /* 0x000fe2000bf25310 */
[----:B------:R-:W-:Y:S01]  /*7520*/  IMAD.WIDE.U32 R4, R7, UR4, R16 ;  /* 0x0000000407047c25 */ /* 0x000fe2000f8e0010 */
[----:B------:R-:W-:-:S03]  /*7530*/  ULDC UR4, c[0x0][0x150] ;  /* 0x0000540000047ab9 */ /* 0x000fc60000000800 */
[----:B------:R-:W-:Y:S02]  /*7540*/  IMAD R7, R7, UR5, R6 ;  /* 0x0000000507077c24 */ /* 0x000fe4000f8e0206 */
[----:B------:R-:W-:Y:S01]  /*7550*/  FMUL R6, R9, UR4 ;  /* 0x0000000409067c20 */ /* 0x000fe20008400000 */
[----:B------:R-:W-:Y:S01]  /*7560*/  ULDC UR4, c[0x0][0x618] ;  /* 0x0001860000047ab9 */ /* 0x000fe20000000800 */
[----:B------:R-:W-:Y:S01]  /*7570*/  ULDC UR5, c[0x0][0x154] ;  /* 0x0000550000057ab9 */ /* 0x000fe20000000800 */
[----:B------:R-:W-:-:S03]  /*7580*/  IMAD.IADD R5, R5, 0x1, R7 ;  /* 0x0000000105057824 */ /* 0x000fc600078e0207 */
[----:B------:R-:W3:Y:S02]  /*7590*/  F2I.U32.TRUNC.NTZ R6, R6 ;  /* 0x0000000600067305 */ /* 0x000ee4000020f000 */
[----:B------:R-:W-:Y:S02]  /*75a0*/  SHF.R.U64 R9, R4, UR4, R5 ;  /* 0x0000000404097c19 */ /* 0x000fe40008001205 */
[----:B-1----:R-:W-:-:S05]  /*75b0*/  I2FP.F32.U32 R4, R14 ;  /* 0x0000000e00047245 */ /* 0x002fca0000201000 */
[----:B------:R-:W-:Y:S01]  /*75c0*/  FMUL R22, R4, UR5 ;  /* 0x0000000504167c20 */ /* 0x000fe20008400000 */
[----:B------:R-:W-:Y:S01]  /*75d0*/  SHF.R.U32.HI R4, RZ, UR4, R5 ;  /* 0x00000004ff047c19 */ /* 0x000fe20008011605 */
[----:B------:R-:W-:-:S03]  /*75e0*/  ULDC UR4, c[0x0][0x658] ;  /* 0x0001960000047ab9 */ /* 0x000fc60000000800 */
[--C-:B------:R-:W-:Y:S01]  /*75f0*/  SHF.R.U64 R20, R9, UR6, R4.reuse ;  /* 0x0000000609147c19 */ /* 0x100fe20008001204 */
[----:B------:R-:W1:Y:S01]  /*7600*/  F2I.U32.TRUNC.NTZ R22, R22 ;  /* 0x0000001600167305 */ /* 0x000e62000020f000 */
[----:B------:R-:W-:Y:S01]  /*7610*/  SHF.R.U32.HI R5, RZ, UR6, R4 ;  /* 0x00000006ff057c19 */ /* 0x000fe20008011604 */
[----:B---3--:R-:W-:-:S03]  /*7620*/  IMAD.MOV R6, RZ, RZ, -R6 ;  /* 0x000000ffff067224 */ /* 0x008fc600078e0a06 */
[----:B------:R-:W-:Y:S01]  /*7630*/  SHF.R.U64 R19, R20, UR4, R5 ;  /* 0x0000000414137c19 */ /* 0x000fe20008001205 */
[----:B--2---:R-:W-:Y:S01]  /*7640*/  IMAD R15, R24, R6, R15 ;  /* 0x00000006180f7224 */ /* 0x004fe200078e020f */
[----:B------:R-:W-:-:S03]  /*7650*/  SHF.R.U32.HI R23, RZ, UR4, R5 ;  /* 0x00000004ff177c19 */ /* 0x000fc60008011605 */
[----:B------:R-:W-:Y:S02]  /*7660*/  IMAD.MOV.U32 R4, RZ, RZ, R19 ;  /* 0x000000ffff047224 */ /* 0x000fe400078e0013 */
[----:B------:R-:W-:Y:S01]  /*7670*/  IMAD.MOV.U32 R5, RZ, RZ, R23 ;  /* 0x000000ffff057224 */ /* 0x000fe200078e0017 */
[----:B-1----:R-:W-:Y:S06]  /*7680*/  @!P1 BRA `(.L_x_173) ;  /* 0x0000000000289947 */ /* 0x002fec0003800000 */
[----:B------:R-:W-:Y:S02]  /*7690*/  ULDC UR4, c[0x0][0x64c] ;  /* 0x0001930000047ab9 */ /* 0x000fe40000000800 */
[----:B------:R-:W-:-:S05]  /*76a0*/  IADD3 R5, P1, R19, UR4, RZ ;  /* 0x0000000413057c10 */ /* 0x000fca000ff3e0ff */
[----:B------:R-:W-:-:S04]  /*76b0*/  IMAD.X R23, RZ, RZ, R23, P1 ;  /* 0x000000ffff177224 */ /* 0x000fc800008e0617 */
[----:B------:R-:W-:-:S04]  /*76c0*/  IMAD.WIDE.U32 R6, R23, UR8, RZ ;  /* 0x0000000817067c25 */ /* 0x000fc8000f8e00ff */
[----:B------:R-:W-:-:S04]  /*76d0*/  IMAD.WIDE.U32 R6, P1, R5, UR9, R6 ;  /* 0x0000000905067c25 */ /* 0x000fc8000f820006 */
[----:B------:R-:W-:-:S04]  /*76e0*/  IMAD.WIDE.U32 R4, R5, UR8, RZ ;  /* 0x0000000805047c25 */ /* 0x000fc8000f8e00ff */
[----:B------:R-:W-:Y:S01]  /*76f0*/  IMAD.MOV.U32 R4, RZ, RZ, R7 ;  /* 0x000000ffff047224 */ /* 0x000fe200078e0007 */
[----:B------:R-:W-:Y:S01]  /*7700*/  IADD3 RZ, P3, R5, R6, RZ ;  /* 0x0000000605ff7210 */ /* 0x000fe20007f7e0ff */
[----:B------:R-:W-:-:S04]  /*7710*/  IMAD.X R5, RZ, RZ, RZ, P1 ;  /* 0x000000ffff057224 */ /* 0x000fc800008e06ff */
[----:B------:R-:W-:-:S08]  /*7720*/  IMAD.WIDE.U32.X R4, R23, UR9, R4, P3 ;  /* 0x0000000917047c25 */ /* 0x000fd000098e0404 */
.L_x_173:
[----:B------:R-:W-:Y:S01]  /*7730*/  ISETP.NE.AND P1, PT, R2, 0x1, PT ;  /* 0x000000010200780c */ /* 0x000fe20003f25270 */
[----:B------:R-:W-:Y:S01]  /*7740*/  ULDC UR4, c[0x0][0x648] ;  /* 0x0001920000047ab9 */ /* 0x000fe20000000800 */
[----:B------:R-:W-:Y:S01]  /*7750*/  LOP3.LUT R20, R20, UR16, RZ, 0xc0, !PT ;  /* 0x0000001014147c12 */ /* 0x000fe2000f8ec0ff */
[----:B------:R-:W-:Y:S01]  /*7760*/  IMAD.MOV R22, RZ, RZ, -R22 ;  /* 0x000000ffff167224 */ /* 0x000fe200078e0a16 */
[----:B------:R-:W-:Y:S01]  /*7770*/  SHF.R.U64 R5, R4, UR4, R5 ;  /* 0x0000000404057c19 */ /* 0x000fe20008001205 */
[----:B------:R-:W-:Y:S01]  /*7780*/  ULDC UR4, c[0x0][0x638] ;  /* 0x00018e0000047ab9 */ /* 0x000fe20000000800 */
[----:B------:R-:W-:Y:S01]  /*7790*/  LOP3.LUT R6, R9, UR15, RZ, 0xc0, !PT ;  /* 0x0000000f09067c12 */ /* 0x000fe2000f8ec0ff */
[----:B------:R-:W-:Y:S02]  /*77a0*/  ULDC UR5, c[0x0][0x610] ;  /* 0x0001840000057ab9 */ /* 0x000fe40000000800 */
[----:B------:R-:W-:Y:S02]  /*77b0*/  IMAD.MOV R4, RZ, RZ, -R5 ;  /* 0x000000ffff047224 */ /* 0x000fe400078e0a05 */
[----:B------:R-:W-:-:S02]  /*77c0*/  IMAD R20, R5, UR17, R20 ;  /* 0x0000001105147c24 */ /* 0x000fc4000f8e0214 */
[----:B0-----:R-:W-:Y:S02]  /*77d0*/  @P1 IMAD R15, R21, R22, R14 ;  /* 0x00000016150f1224 */ /* 0x001fe400078e020e */
[----:B------:R-:W-:Y:S01]  /*77e0*/  IMAD R19, R4, UR4, R19 ;  /* 0x0000000404137c24 */ /* 0x000fe2000f8e0213 */
[----:B------:R-:W-:Y:S01]  /*77f0*/  ULDC UR4, c[0x0][0x600] ;  /* 0x0001800000047ab9 */ /* 0x000fe20000000800 */
[----:B------:R-:W-:Y:S02]  /*7800*/  IMAD R15, R20, UR5, R15 ;  /* 0x00000005140f7c24 */ /* 0x000fe4000f8e020f */
[----:B------:R-:W-:Y:S02]  /*7810*/  IMAD R6, R19, UR4, R6 ;  /* 0x0000000413067c24 */ /* 0x000fe4000f8e0206 */
[----:B------:R-:W-:-:S03]  /*7820*/  IMAD.MOV.U32 R4, RZ, RZ, 0x1 ;  /* 0x00000001ff047424 */ /* 0x000fc600078e00ff */
[----:B------:R-:W-:Y:S02]  /*7830*/  SEL R20, R6, R15, !P1 ;  /* 0x0000000f06147207 */ /* 0x000fe40004800000 */
[----:B------:R-:W-:-:S07]  /*7840*/  SEL R19, R15, R6, !P1 ;  /* 0x000000060f137207 */ /* 0x000fce0004800000 */
.L_x_171:
[----:B------:R-:W-:Y:S05]  /*7850*/  BSYNC B1 ;  /* 0x0000000000017941 */ /* 0x000fea0003800000 */
.L_x_170:
[----:B------:R-:W-:-:S13]  /*7860*/  LOP3.LUT P1, RZ, R4, 0xff, RZ, 0xc0, !PT ;  /* 0x000000ff04ff7812 */ /* 0x000fda000782c0ff */
[----:B------:R-:W-:Y:S05]  /*7870*/  @P1 BRA `(.L_x_174) ;  /* 0xfffffff4004c1947 */ /* 0x000fea000383ffff */
[----:B------:R-:W-:Y:S05]  /*7880*/  BSYNC B0 ;  /* 0x0000000000007941 */ /* 0x000fea0003800000 */
.L_x_162:
[----:B------:R-:W-:-:S03]  /*7890*/  UMOV UR4, 0xffffffff ;  /* 0xffffffff00047882 */ /* 0x000fc60000000000 */
[----:B------:R-:W-:Y:S05]  /*78a0*/  BRA.DIV UR4, `(.L_x_175) ;  /* 0x0000000604847947 */ /* 0x000fea000b800000 */
[----:B------:R-:W-:-:S13]  /*78b0*/  ELECT P6, URZ, PT ;  /* 0x00000000003f782f */ /* 0x000fda00038c0000 */
.L_x_192:
[----:B------:R-:W-:Y:S04]  /*78c0*/  BSSY B0, `(.L_x_176) ;  /* 0x0000046000007945 */ /* 0x000fe80003800000 */
[----:B------:R-:W-:Y:S05]  /*78d0*/  @!P6 BRA `(.L_x_177) ;  /* 0x000000040010e947 */ /* 0x000fea0003800000 */
[----:B------:R-:W-:-:S04]  /*78e0*/  LOP3.LUT R18, R18, 0x2, RZ, 0xfc, !PT ;  /* 0x0000000212127812 */ /* 0x000fc800078efcff */
[----:B------:R-:W-:-:S13]  /*78f0*/  ISETP.NE.AND P0, PT, R18, 0x3, PT ;  /* 0x000000031200780c */ /* 0x000fda0003f05270 */
[----:B------:R-:W-:Y:S05]  /*7900*/  @!P0 BRA `(.L_x_178) ;  /* 0x0000000000048947 */ /* 0x000fea0003800000 */
[----:B------:R-:W-:Y:S01]  /*7910*/  BPT.TRAP 0x1 ;  /* 0x000000040000795c */ /* 0x000fe20000300000 */
.L_x_178:
[----:B------:R-:W0:Y:S01]  /*7920*/  S2R R3, SR_CgaCtaId ;  /* 0x0000000000037919 */ /* 0x000e220000008800 */
[----:B------:R-:W-:-:S04]  /*7930*/  MOV R2, 0x400 ;  /* 0x0000040000027802 */ /* 0x000fc80000000f00 */
[----:B0-----:R-:W-:Y:S02]  /*7940*/  LEA R3, R3, R2, 0x18 ;  /* 0x0000000203037211 */ /* 0x001fe400078ec0ff */
[----:B------:R-:W-:-:S03]  /*7950*/  SHF.L.U32 R2, R0, 0x1f, RZ ;  /* 0x0000001f00027819 */ /* 0x000fc600000006ff */
[----:B------:R-:W-:-:S04]  /*7960*/  VIADD R3, R3, 0x38 ;  /* 0x0000003803037836 */ /* 0x000fc80000000000 */
[C---:B------:R-:W-:Y:S02]  /*7970*/  IMAD R7, R12.reuse, 0x8, R3 ;  /* 0x000000080c077824 */ /* 0x040fe400078e0203 */
[----:B------:R-:W-:Y:S02]  /*7980*/  VIADD R12, R12, 0x1 ;  /* 0x000000010c0c7836 */ /* 0x000fe40000000000 */
[----:B------:R-:W0:Y:S03]  /*7990*/  SYNCS.PHASECHK.TRANS64.TRYWAIT P0, [R7+URZ], R2 ;  /* 0x00000002070075a7 */ /* 0x000e26000800017f */
[----:B------:R-:W-:-:S04]  /*79a0*/  ISETP.NE.AND P1, PT, R12, 0x7, PT ;  /* 0x000000070c00780c */ /* 0x000fc80003f25270 */
[----:B------:R-:W-:Y:S02]  /*79b0*/  SEL R5, RZ, 0x1, P1 ;  /* 0x00000001ff057807 */ /* 0x000fe40000800000 */
[----:B------:R-:W-:Y:S02]  /*79c0*/  SEL R12, R12, RZ, P1 ;  /* 0x000000ff0c0c7207 */ /* 0x000fe40000800000 */
[----:B------:R-:W-:-:S03]  /*79d0*/  LOP3.LUT R5, R0, R5, RZ, 0x3c, !PT ;  /* 0x0000000500057212 */ /* 0x000fc600078e3cff */
[----:B------:R-:W-:Y:S01]  /*79e0*/  IMAD R9, R12, 0x8, R3 ;  /* 0x000000080c097824 */ /* 0x000fe200078e0203 */
[----:B------:R-:W-:Y:S01]  /*79f0*/  SHF.L.U32 R4, R5, 0x1f, RZ ;  /* 0x0000001f05047819 */ /* 0x000fe200000006ff */
[----:B0-----:R-:W-:Y:S06]  /*7a00*/  @!P0 BRA `(.L_x_179) ;  /* 0x00000004004c8947 */ /* 0x001fec0003800000 */
.L_x_193:
[----:B------:R-:W1:Y:S01]  /*7a10*/  SYNCS.PHASECHK.TRANS64.TRYWAIT P0, [R9+URZ], R4 ;  /* 0x00000004090075a7 */ /* 0x000e62000800017f */
[----:B------:R-:W-:-:S05]  /*7a20*/  VIADD R0, R12, 0x1 ;  /* 0x000000010c007836 */ /* 0x000fca0000000000 */
[----:B------:R-:W-:-:S04]  /*7a30*/  ISETP.NE.AND P1, PT, R0, 0x7, PT ;  /* 0x000000070000780c */ /* 0x000fc80003f25270 */
[----:B0-----:R-:W-:Y:S02]  /*7a40*/  SEL R2, RZ, 0x1, P1 ;  /* 0x00000001ff027807 */ /* 0x001fe40000800000 */
[----:B------:R-:W-:Y:S02]  /*7a50*/  SEL R0, R0, RZ, P1 ;  /* 0x000000ff00007207 */ /* 0x000fe40000800000 */
[----:B------:R-:W-:-:S03]  /*7a60*/  LOP3.LUT R7, R5, R2, RZ, 0x3c, !PT ;  /* 0x0000000205077212 */ /* 0x000fc600078e3cff */
[----:B------:R-:W-:Y:S01]  /*7a70*/  IMAD R6, R0, 0x8, R3 ;  /* 0x0000000800067824 */ /* 0x000fe200078e0203 */
[----:B------:R-:W-:Y:S01]  /*7a80*/  SHF.L.U32 R5, R7, 0x1f, RZ ;  /* 0x0000001f07057819 */ /* 0x000fe200000006ff */
[----:B-1----:R-:W-:Y:S06]  /*7a90*/  @!P0 BRA `(.L_x_180) ;  /* 0x00000004003c8947 */ /* 0x002fec0003800000 */
.L_x_194:
[----:B------:R-:W1:Y:S01]  /*7aa0*/  SYNCS.PHASECHK.TRANS64.TRYWAIT P0, [R6+URZ], R5 ;  /* 0x00000005060075a7 */ /* 0x000e62000800017f */
[----:B------:R-:W-:-:S05]  /*7ab0*/  VIADD R0, R0, 0x1 ;  /* 0x0000000100007836 */ /* 0x000fca0000000000 */
[----:B------:R-:W-:-:S04]  /*7ac0*/  ISETP.NE.AND P1, PT, R0, 0x7, PT ;  /* 0x000000070000780c */ /* 0x000fc80003f25270 */
[----:B------:R-:W-:Y:S02]  /*7ad0*/  SEL R2, RZ, 0x1, P1 ;  /* 0x00000001ff027807 */ /* 0x000fe40000800000 */
[----:B------:R-:W-:Y:S02]  /*7ae0*/  SEL R0, R0, RZ, P1 ;  /* 0x000000ff00007207 */ /* 0x000fe40000800000 */
[----:B------:R-:W-:-:S03]  /*7af0*/  LOP3.LUT R7, R7, R2, RZ, 0x3c, !PT ;  /* 0x0000000207077212 */ /* 0x000fc600078e3cff */
[----:B0-----:R-:W-:Y:S01]  /*7b00*/  IMAD R9, R0, 0x8, R3 ;  /* 0x0000000800097824 */ /* 0x001fe200078e0203 */
[----:B------:R-:W-:Y:S01]  /*7b10*/  SHF.L.U32 R4, R7, 0x1f, RZ ;  /* 0x0000001f07047819 */ /* 0x000fe200000006ff */
[----:B-1----:R-:W-:Y:S06]  /*7b20*/  @!P0 BRA `(.L_x_181) ;  /* 0x00000004002c8947 */ /* 0x002fec0003800000 */
.L_x_195:
        /* <DEDUP_REMOVED lines=9> */
.L_x_196:
        /* <DEDUP_REMOVED lines=9> */
.L_x_197:
[----:B------:R-:W1:Y:S01]  /*7c50*/  SYNCS.PHASECHK.TRANS64.TRYWAIT P0, [R9+URZ], R4 ;  /* 0x00000004090075a7 */ /* 0x000e62000800017f */
[----:B------:R-:W-:-:S05]  /*7c60*/  VIADD R0, R0, 0x1 ;  /* 0x0000000100007836 */ /* 0x000fca0000000000 */
[----:B------:R-:W-:-:S04]  /*7c70*/  ISETP.NE.AND P1, PT, R0, 0x7, PT ;  /* 0x000000070000780c */ /* 0x000fc80003f25270 */
[----:B------:R-:W-:Y:S02]  /*7c80*/  SEL R2, RZ, 0x1, P1 ;  /* 0x00000001ff027807 */ /* 0x000fe40000800000 */
[----:B------:R-:W-:Y:S02]  /*7c90*/  SEL R0, R0, RZ, P1 ;  /* 0x000000ff00007207 */ /* 0x000fe40000800000 */
[----:B------:R-:W-:Y:S01]  /*7ca0*/  LOP3.LUT R2, R7, R2, RZ, 0x3c, !PT ;  /* 0x0000000207027212 */ /* 0x000fe200078e3cff */
[----:B-1----:R-:W-:Y:S06]  /*7cb0*/  @!P0 BRA `(.L_x_184) ;  /* 0x0000000400048947 */ /* 0x002fec0003800000 */
.L_x_198:
[----:B------:R-:W-:Y:S01]  /*7cc0*/  IMAD R3, R0, 0x8, R3 ;  /* 0x0000000800037824 */ /* 0x000fe200078e0203 */
[----:B------:R-:W-:-:S07]  /*7cd0*/  SHF.L.U32 R0, R2, 0x1f, RZ ;  /* 0x0000001f02007819 */ /* 0x000fce00000006ff */
.L_x_185:
[----:B--2---:R2:W3:Y:S02]  /*7ce0*/  SYNCS.PHASECHK.TRANS64.TRYWAIT P0, [R3+URZ], R0 ;  /* 0x00000000030075a7 */ /* 0x0044e4000800017f */
[----:B---3--:R-:W-:Y:S05]  /*7cf0*/  @!P0 NANOSLEEP.SYNCS 0x989680 ;  /* 0x009896800000895d */ /* 0x008fea0003900000 */
[----:B------:R-:W3:Y:S02]  /*7d00*/  @!P0 SYNCS.PHASECHK.TRANS64 P0, [R3+URZ], R0 ;  /* 0x00000000030085a7 */ /* 0x000ee4000800007f */
[----:B---3--:R-:W-:Y:S05]  /*7d10*/  @!P0 BRA `(.L_x_185) ;  /* 0xfffffffc00f08947 */ /* 0x008fea000383ffff */
.L_x_177:
[----:B------:R-:W-:Y:S05]  /*7d20*/  BSYNC B0 ;  /* 0x0000000000007941 */ /* 0x000fea0003800000 */
.L_x_176:
[----:B------:R-:W-:Y:S05]  /*7d30*/  EXIT ;  /* 0x000000000000794d */ /* 0x000fea0003800000 */
.L_x_17:
[----:B-1----:R1:W2:Y:S02]  /*7d40*/  SYNCS.PHASECHK.TRANS64.TRYWAIT P1, [R3+URZ], R0 ;  /* 0x00000000030075a7 */ /* 0x0022a4000802017f */
[----:B--2---:R-:W-:Y:S05]  /*7d50*/  @!P1 NANOSLEEP.SYNCS 0x989680 ;  /* 0x009896800000995d */ /* 0x004fea0003900000 */
[----:B------:R-:W2:Y:S02]  /*7d60*/  @!P1 SYNCS.PHASECHK.TRANS64 P1, [R3+URZ], R0 ;  /* 0x00000000030095a7 */ /* 0x000ea4000802007f */
[----:B--2---:R-:W-:Y:S05]  /*7d70*/  @!P1 BRA `(.L_x_17) ;  /* 0xfffffffc00f09947 */ /* 0x004fea000383ffff */
[----:B------:R-:W-:Y:S05]  /*7d80*/  BRA `(.L_x_16) ;  /* 0xffffff9400e07947 */ /* 0x000fea000383ffff */
.L_x_22:
[----:B-1----:R-:W-:-:S04]  /*7d90*/  IMAD.U32 R4, RZ, RZ, UR7 ;  /* 0x00000007ff047e24 */ /* 0x002fc8000f8e00ff */
[----:B------:R1:W2:Y:S03]  /*7da0*/  SYNCS.PHASECHK.TRANS64.TRYWAIT P1, [R4+URZ], R3 ;  /* 0x00000003040075a7 */ /* 0x0002a6000802017f */
[----:B--2---:R-:W-:Y:S05]  /*7db0*/  @!P1 NANOSLEEP.SYNCS 0x989680 ;  /* 0x009896800000995d */ /* 0x004fea0003900000 */
[----:B------:R-:W2:Y:S02]  /*7dc0*/  @!P1 SYNCS.PHASECHK.TRANS64 P1, [R4+URZ], R3 ;  /* 0x00000003040095a7 */ /* 0x000ea4000802007f */
[----:B--2---:R-:W-:Y:S05]  /*7dd0*/  @!P1 BRA `(.L_x_22) ;  /* 0xfffffffc00ec9947 */ /* 0x004fea000383ffff */
[----:B------:R-:W-:Y:S05]  /*7de0*/  BRA `(.L_x_21) ;  /* 0xffffff9800ac7947 */ /* 0x000fea000383ffff */
.L_x_163:
[----:B------:R-:W-:Y:S01]  /*7df0*/  BSSY B1, `(.L_x_186) ;  /* 0x0000006000017945 */ /* 0x000fe20003800000 */
[----:B------:R-:W-:-:S07]  /*7e00*/  IMAD.MOV.U32 R15, RZ, RZ, -0x1 ;  /* 0xffffffffff0f7424 */ /* 0x000fce00078e00ff */
[----:B------:R-:W-:Y:S05]  /*7e10*/  WARPSYNC.COLLECTIVE R15, `(.L_x_187) ;  /* 0x000000000f0c7348 */ /* 0x000fea0003c00000 */
[----:B------:R-:W-:Y:S02]  /*7e20*/  ELECT P6, UR62, PT ;  /* 0x00000000003e782f */ /* 0x000fe400038c0000 */
[----:B------:R-:W-:Y:S01]  /*7e30*/  MOV R14, UR62 ;  /* 0x0000003e000e7c02 */ /* 0x000fe20008000f00 */
[----:B------:R-:W-:Y:S10]  /*7e40*/  ENDCOLLECTIVE ;  /* 0x000000000000791b */ /* 0x000ff40003800000 */
.L_x_187:
[----:B------:R-:W-:Y:S05]  /*7e50*/  BSYNC B1 ;  /* 0x0000000000017941 */ /* 0x000fea0003800000 */
.L_x_186:
[----:B------:R-:W-:Y:S05]  /*7e60*/  BRA `(.L_x_188) ;  /* 0xffffffec00dc7947 */ /* 0x000fea000383ffff */
.L_x_166:
[----:B0-----:R0:W1:Y:S02]  /*7e70*/  SYNCS.PHASECHK.TRANS64.TRYWAIT P1, [R14+URZ+0x38], R7 ;  /* 0x000038070e0075a7 */ /* 0x001064000802017f */
[----:B-1----:R-:W-:Y:S05]  /*7e80*/  @!P1 NANOSLEEP.SYNCS 0x989680 ;  /* 0x009896800000995d */ /* 0x002fea0003900000 */
[----:B------:R-:W1:Y:S02]  /*7e90*/  @!P1 SYNCS.PHASECHK.TRANS64 P1, [R14+URZ+0x38], R7 ;  /* 0x000038070e0095a7 */ /* 0x000e64000802007f */
[----:B-1----:R-:W-:Y:S05]  /*7ea0*/  @!P1 BRA `(.L_x_166) ;  /* 0xfffffffc00f09947 */ /* 0x002fea000383ffff */
[----:B------:R-:W-:Y:S05]  /*7eb0*/  BRA `(.L_x_189) ;  /* 0xfffffff000107947 */ /* 0x000fea000383ffff */
.L_x_175:
[----:B------:R-:W-:Y:S01]  /*7ec0*/  BSSY B0, `(.L_x_190) ;  /* 0x0000006000007945 */ /* 0x000fe20003800000 */
[----:B------:R-:W-:-:S07]  /*7ed0*/  IMAD.MOV.U32 R15, RZ, RZ, -0x1 ;  /* 0xffffffffff0f7424 */ /* 0x000fce00078e00ff */
[----:B------:R-:W-:Y:S05]  /*7ee0*/  WARPSYNC.COLLECTIVE R15, `(.L_x_191) ;  /* 0x000000000f0c7348 */ /* 0x000fea0003c00000 */
[----:B------:R-:W-:Y:S02]  /*7ef0*/  ELECT P6, UR62, PT ;  /* 0x00000000003e782f */ /* 0x000fe400038c0000 */
[----:B------:R-:W-:Y:S01]  /*7f00*/  MOV R14, UR62 ;  /* 0x0000003e000e7c02 */ /* 0x000fe20008000f00 */
[----:B------:R-:W-:Y:S10]  /*7f10*/  ENDCOLLECTIVE ;  /* 0x000000000000791b */ /* 0x000ff40003800000 */
.L_x_191:
[----:B------:R-:W-:Y:S05]  /*7f20*/  BSYNC B0 ;  /* 0x0000000000007941 */ /* 0x000fea0003800000 */
.L_x_190:
[----:B------:R-:W-:Y:S05]  /*7f30*/  BRA `(.L_x_192) ;  /* 0xfffffff800607947 */ /* 0x000fea000383ffff */
.L_x_179:
[----:B0-----:R0:W1:Y:S02]  /*7f40*/  SYNCS.PHASECHK.TRANS64.TRYWAIT P0, [R7+URZ], R2 ;  /* 0x00000002070075a7 */ /* 0x001064000800017f */
[----:B-1----:R-:W-:Y:S05]  /*7f50*/  @!P0 NANOSLEEP.SYNCS 0x989680 ;  /* 0x009896800000895d */ /* 0x002fea0003900000 */
[----:B------:R-:W1:Y:S02]  /*7f60*/  @!P0 SYNCS.PHASECHK.TRANS64 P0, [R7+URZ], R2 ;  /* 0x00000002070085a7 */ /* 0x000e64000800007f */
[----:B-1----:R-:W-:Y:S05]  /*7f70*/  @!P0 BRA `(.L_x_179) ;  /* 0xfffffffc00f08947 */ /* 0x002fea000383ffff */
[----:B------:R-:W-:Y:S05]  /*7f80*/  BRA `(.L_x_193) ;  /* 0xfffffff800a07947 */ /* 0x000fea000383ffff */
.L_x_180:
[----:B0-----:R0:W1:Y:S02]  /*7f90*/  SYNCS.PHASECHK.TRANS64.TRYWAIT P0, [R9+URZ], R4 ;  /* 0x00000004090075a7 */ /* 0x001064000800017f */
[----:B-1----:R-:W-:Y:S05]  /*7fa0*/  @!P0 NANOSLEEP.SYNCS 0x989680 ;  /* 0x009896800000895d */ /* 0x002fea0003900000 */
[----:B------:R-:W1:Y:S02]  /*7fb0*/  @!P0 SYNCS.PHASECHK.TRANS64 P0, [R9+URZ], R4 ;  /* 0x00000004090085a7 */ /* 0x000e64000800007f */
[----:B-1----:R-:W-:Y:S05]  /*7fc0*/  @!P0 BRA `(.L_x_180) ;  /* 0xfffffffc00f08947 */ /* 0x002fea000383ffff */
[----:B------:R-:W-:Y:S05]  /*7fd0*/  BRA `(.L_x_194) ;  /* 0xfffffff800b07947 */ /* 0x000fea000383ffff */
.L_x_181:
[----:B0-----:R0:W1:Y:S02]  /*7fe0*/  SYNCS.PHASECHK.TRANS64.TRYWAIT P0, [R6+URZ], R5 ;  /* 0x00000005060075a7 */ /* 0x001064000800017f */
[----:B-1----:R-:W-:Y:S05]  /*7ff0*/  @!P0 NANOSLEEP.SYNCS 0x989680 ;  /* 0x009896800000895d */ /* 0x002fea0003900000 */
[----:B------:R-:W1:Y:S02]  /*8000*/  @!P0 SYNCS.PHASECHK.TRANS64 P0, [R6+URZ], R5 ;  /* 0x00000005060085a7 */ /* 0x000e64000800007f */
[----:B-1----:R-:W-:Y:S05]  /*8010*/  @!P0 BRA `(.L_x_181) ;  /* 0xfffffffc00f08947 */ /* 0x002fea000383ffff */
[----:B------:R-:W-:Y:S05]  /*8020*/  BRA `(.L_x_195) ;  /* 0xfffffff800c07947 */ /* 0x000fea000383ffff */
.L_x_182:
[----:B0-----:R0:W1:Y:S02]  /*8030*/  SYNCS.PHASECHK.TRANS64.TRYWAIT P0, [R9+URZ], R4 ;  /* 0x00000004090075a7 */ /* 0x001064000800017f */
[----:B-1----:R-:W-:Y:S05]  /*8040*/  @!P0 NANOSLEEP.SYNCS 0x989680 ;  /* 0x009896800000895d */ /* 0x002fea0003900000 */
[----:B------:R-:W1:Y:S02]  /*8050*/  @!P0 SYNCS.PHASECHK.TRANS64 P0, [R9+URZ], R4 ;  /* 0x00000004090085a7 */ /* 0x000e64000800007f */
[----:B-1----:R-:W-:Y:S05]  /*8060*/  @!P0 BRA `(.L_x_182) ;  /* 0xfffffffc00f08947 */ /* 0x002fea000383ffff */
[----:B------:R-:W-:Y:S05]  /*8070*/  BRA `(.L_x_196) ;  /* 0xfffffff800d07947 */ /* 0x000fea000383ffff */
.L_x_183:
[----:B0-----:R0:W1:Y:S02]  /*8080*/  SYNCS.PHASECHK.TRANS64.TRYWAIT P0, [R6+URZ], R5 ;  /* 0x00000005060075a7 */ /* 0x001064000800017f */
[----:B-1----:R-:W-:Y:S05]  /*8090*/  @!P0 NANOSLEEP.SYNCS 0x989680 ;  /* 0x009896800000895d */ /* 0x002fea0003900000 */
[----:B------:R-:W1:Y:S02]  /*80a0*/  @!P0 SYNCS.PHASECHK.TRANS64 P0, [R6+URZ], R5 ;  /* 0x00000005060085a7 */ /* 0x000e64000800007f */
[----:B-1----:R-:W-:Y:S05]  /*80b0*/  @!P0 BRA `(.L_x_183) ;  /* 0xfffffffc00f08947 */ /* 0x002fea000383ffff */
[----:B------:R-:W-:Y:S05]  /*80c0*/  BRA `(.L_x_197) ;  /* 0xfffffff800e07947 */ /* 0x000fea000383ffff */
.L_x_184:
[----:B-1----:R1:W2:Y:S02]  /*80d0*/  SYNCS.PHASECHK.TRANS64.TRYWAIT P0, [R9+URZ], R4 ;  /* 0x00000004090075a7 */ /* 0x0022a4000800017f */
[----:B--2---:R-:W-:Y:S05]  /*80e0*/  @!P0 NANOSLEEP.SYNCS 0x989680 ;  /* 0x009896800000895d */ /* 0x004fea0003900000 */
[----:B------:R-:W2:Y:S02]  /*80f0*/  @!P0 SYNCS.PHASECHK.TRANS64 P0, [R9+URZ], R4 ;  /* 0x00000004090085a7 */ /* 0x000ea4000800007f */
[----:B--2---:R-:W-:Y:S05]  /*8100*/  @!P0 BRA `(.L_x_184) ;  /* 0xfffffffc00f08947 */ /* 0x004fea000383ffff */
[----:B------:R-:W-:Y:S05]  /*8110*/  BRA `(.L_x_198) ;  /* 0xfffffff800e87947 */ /* 0x000fea000383ffff */
.L_x_199:
[----:B------:R-:W-:-:S00]  /*8120*/  BRA `(.L_x_199) ;  /* 0xfffffffc00fc7947 */ /* 0x000fc0000383ffff */
[----:B------:R-:W-:-:S00]  /*8130*/  NOP ;  /* 0x0000000000007918 */ /* 0x000fc00000000000 */
        /* <DEDUP_REMOVED lines=12> */
.L_x_200:


//--------------------- .nv.global.init           --------------------------
	.section	.nv.global.init,"aw",@progbits
.nv.global.init:
	.type		$str$22,@object
	.size		$str$22,($str$23 - $str$22)
$str$22:
        /*0000*/ 	.byte	0x6b, 0x5f, 0x74, 0x69, 0x6c, 0x65, 0x5f, 0x63, 0x6f, 0x75, 0x6e, 0x74, 0x20, 0x3e, 0x3d, 0x20
        /*0010*/ 	.byte	0x31, 0x00
	.type		$str$23,@object
	.size		$str$23,(__unnamed_1 - $str$23)
$str$23:
        /*0012*/ 	.byte	0x2f, 0x74, 0x6d, 0x70, 0x2f, 0x63, 0x75, 0x74, 0x6c, 0x61, 0x73, 0x73, 0x5f, 0x73, 0x77, 0x65
        /*0022*/ 	.byte	0x65, 0x70, 0x5f, 0x73, 0x72, 0x63, 0x2f, 0x69, 0x6e, 0x63, 0x6c, 0x75, 0x64, 0x65, 0x2f, 0x63
        /*0032*/ 	.byte	0x75, 0x74, 0x6c, 0x61, 0x73, 0x73, 0x2f, 0x67, 0x65, 0x6d, 0x6d, 0x2f, 0x63, 0x6f, 0x6c, 0x6c
        /*0042*/ 	.byte	0x65, 0x63, 0x74, 0x69, 0x76, 0x65, 0x2f, 0x73, 0x6d, 0x39, 0x30, 0x5f, 0x6d, 0x6d, 0x61, 0x5f
        /*0052*/ 	.byte	0x74, 0x6d, 0x61, 0x5f, 0x67, 0x6d, 0x6d, 0x61, 0x5f, 0x73, 0x73, 0x5f, 0x77, 0x61, 0x72, 0x70
        /*0062*/ 	.byte	0x73, 0x70, 0x65, 0x63, 0x69, 0x61, 0x6c, 0x69, 0x7a, 0x65, 0x64, 0x2e, 0x68, 0x70, 0x70, 0x00
	.type		__unnamed_1,@object
	.size		__unnamed_1,(.L_0 - __unnamed_1)
__unnamed_1:
        /*0072*/ 	.byte	0x76, 0x6f, 0x69, 0x64, 0x20, 0x63, 0x75, 0x74, 0x6c, 0x61, 0x73, 0x73, 0x3a, 0x3a, 0x67, 0x65
        /* <DEDUP_REMOVED lines=180> */
        /*0bc2*/ 	.byte	0x69, 0x74, 0x79, 0x5d, 0x00
.L_0:


//--------------------- .nv.shared._ZN7cutlass13device_kernelINS_4gemm6kernel13GemmUniversalIN4cute5tupleIJiiiiEEENS1_10collective13CollectiveMmaINS1_34MainloopSm90TmaGmmaWarpSpecializedILi7ENS5_IJNS4_1CILi1EEESB_SB_EEENS1_35KernelTmaWarpSpecializedCooperativeEEENS5_IJNSA_ILi128EEESF_NSA_ILi64EEEEEENS_10bfloat16_tENS5_IJlSB_lEEESI_SJ_NS4_8TiledMMAINS4_8MMA_AtomIJNS4_4SM904GMMA28MMA_64x128x16_F32BF16BF16_SSILNSN_5MajorE0ELSP_0ELNSN_7ScaleInE1ELSQ_1EEEEEENS4_6LayoutINS5_IJNSA_ILi2EEESB_SB_EEENS5_IJSB_NSA_ILi0EEESW_EEEEENS5_IJNS4_10UnderscoreESZ_SZ_EEEEENS4_13SM90_TMA_LOADENS4_14ComposedLayoutINS4_7SwizzleILi3ELi4ELi3EEENS4_18smem_ptr_flag_bitsILi16EEENST_INS5_IJNSA_ILi8EEESG_EEENS5_IJSG_SB_EEEEEEEvNS4_8identityES12_S1C_vS1D_EENS_8epilogue10collective6detail29Sm90TmaWarpSpecializedAdapterINS1G_15DefaultEpilogueISI_SJ_SJ_NS1F_6thread17LinearCombinationISI_Li1EffLNS1K_9ScaleType4KindE0ELNS_15FloatRoundStyleE2ESI_EENS1_15EpilogueDefaultEEEEEvvEEEEvNT_6ParamsE --------------------------
	.section	.nv.shared._ZN7cutlass13device_kernelINS_4gemm6kernel13GemmUniversalIN4cute5tupleIJiiiiEEENS1_10collective13CollectiveMmaINS1_34MainloopSm90TmaGmmaWarpSpecializedILi7ENS5_IJNS4_1CILi1EEESB_SB_EEENS1_35KernelTmaWarpSpecializedCooperativeEEENS5_IJNSA_ILi128EEESF_NSA_ILi64EEEEEENS_10bfloat16_tENS5_IJlSB_lEEESI_SJ_NS4_8TiledMMAINS4_8MMA_AtomIJNS4_4SM904GMMA28MMA_64x128x16_F32BF16BF16_SSILNSN_5MajorE0ELSP_0ELNSN_7ScaleInE1ELSQ_1EEEEEENS4_6LayoutINS5_IJNSA_ILi2EEESB_SB_EEENS5_IJSB_NSA_ILi0EEESW_EEEEENS5_IJNS4_10UnderscoreESZ_SZ_EEEEENS4_13SM90_TMA_LOADENS4_14ComposedLayoutINS4_7SwizzleILi3ELi4ELi3EEENS4_18smem_ptr_flag_bitsILi16EEENST_INS5_IJNSA_ILi8EEESG_EEENS5_IJSG_SB_EEEEEEEvNS4_8identityES12_S1C_vS1D_EENS_8epilogue10collective6detail29Sm90TmaWarpSpecializedAdapterINS1G_15DefaultEpilogueISI_SJ_SJ_NS1F_6thread17LinearCombinationISI_Li1EffLNS1K_9ScaleType4KindE0ELNS_15FloatRoundStyleE2ESI_EENS1_15EpilogueDefaultEEEEEvvEEEEvNT_6ParamsE,"aw",@nobits
	.sectionflags	@""
	.align	16
	.zero		1024


//--------------------- .nv.shared.reserved.0     --------------------------
	.section	.nv.shared.reserved.0,"aw",@nobits
	.weak		__nv_reservedSMEM_offset_0_alias
	.size		__nv_reservedSMEM_offset_0_alias, 0, 0
	.other		__nv_reservedSMEM_offset_0_alias,@"STO_CUDA_RESERVED_SHARED STV_DEFAULT"
__nv_reservedSMEM_offset_0_alias:
	.zero		0


//--------------------- .nv.global                --------------------------
	.section	.nv.global,"aw",@nobits
.nv.global:
	.type		_ZN39_INTERNAL_9a3d20fd_4_k_cu_18007be7_27864cute1_E,@object
	.size		_ZN39_INTERNAL_9a3d20fd_4_k_cu_18007be7_27864cute1_E,(_ZN39_INTERNAL_9a3d20fd_4_k_cu_18007be7_27864cuda3std3__45__cpo6cbeginE - _ZN39_INTERNAL_9a3d20fd_4_k_cu_18007be7_27864cute1_E)
_ZN39_INTERNAL_9a3d20fd_4_k_cu_18007be7_27864cute1_E:
	.zero		1
	.type		_ZN39_INTERNAL_9a3d20fd_4_k_cu_18007be7_27864cuda3std3__45__cpo6cbeginE,@object
	.size		_ZN39_INTERNAL_9a3d20fd_4_k_cu_18007be7_27864cuda3std3__45__cpo6cbeginE,(_ZN39_INTERNAL_9a3d20fd_4_k_cu_18007be7_27864cuda3std3__48in_placeE - _ZN39_INTERNAL_9a3d20fd_4_k_cu_18007be7_27864cuda3std3__45__cpo6cbeginE)
_ZN39_INTERNAL_9a3d20fd_4_k_cu_18007be7_27864cuda3std3__45__cpo6cbeginE:
	.zero		1
	.type		_ZN39_INTERNAL_9a3d20fd_4_k_cu_18007be7_27864cuda3std3__48in_placeE,@object
	.size		_ZN39_INTERNAL_9a3d20fd_4_k_cu_18007be7_27864cuda3std3__48in_placeE,(_ZN39_INTERNAL_9a3d20fd_4_k_cu_18007be7_27864cuda3std6ranges3__45__cpo9iter_moveE - _ZN39_INTERNAL_9a3d20fd_4_k_cu_18007be7_27864cuda3std3__48in_placeE)
_ZN39_INTERNAL_9a3d20fd_4_k_cu_18007be7_27864cuda3std3__48in_placeE:
	.zero		1
	.type		_ZN39_INTERNAL_9a3d20fd_4_k_cu_18007be7_27864cuda3std6ranges3__45__cpo9iter_moveE,@object
	.size		_ZN39_INTERNAL_9a3d20fd_4_k_cu_18007be7_27864cuda3std6ranges3__45__cpo9iter_moveE,(_ZN39_INTERNAL_9a3d20fd_4_k_cu_18007be7_27864cuda3std3__45__cpo5beginE - _ZN39_INTERNAL_9a3d20fd_4_k_cu_18007be7_27864cuda3std6ranges3__45__cpo9iter_moveE)
_ZN39_INTERNAL_9a3d20fd_4_k_cu_18007be7_27864cuda3std6ranges3__45__cpo9iter_moveE:
	.zero		1
	.type		_ZN39_INTERNAL_9a3d20fd_4_k_cu_18007be7_27864cuda3std3__45__cpo5beginE,@object
	.size		_ZN39_INTERNAL_9a3d20fd_4_k_cu_18007be7_27864cuda3std3__45__cpo5beginE,(_ZN39_INTERNAL_9a3d20fd_4_k_cu_18007be7_27864cuda3std3__441_GLOBAL__N__9a3d20fd_4_k_cu_18007be7_27866ignoreE - _ZN39_INTERNAL_9a3d20fd_4_k_cu_18007be7_27864cuda3std3__45__cpo5beginE)
_ZN39_INTERNAL_9a3d20fd_4_k_cu_18007be7_27864cuda3std3__45__cpo5beginE:
	.zero		1
	.type		_ZN39_INTERNAL_9a3d20fd_4_k_cu_18007be7_27864cuda3std3__441_GLOBAL__N__9a3d20fd_4_k_cu_18007be7_27866ignoreE,@object
	.size		_ZN39_INTERNAL_9a3d20fd_4_k_cu_18007be7_27864cuda3std3__441_GLOBAL__N__9a3d20fd_4_k_cu_18007be7_27866ignoreE,(_ZN39_INTERNAL_9a3d20fd_4_k_cu_18007be7_27864cute7productE - _ZN39_INTERNAL_9a3d20fd_4_k_cu_18007be7_27864cuda3std3__441_GLOBAL__N__9a3d20fd_4_k_cu_18007be7_27866ignoreE)
_ZN39_INTERNAL_9a3d20fd_4_k_cu_18007be7_27864cuda3std3__441_GLOBAL__N__9a3d20fd_4_k_cu_18007be7_27866ignoreE:
	.zero		1
	.type		_ZN39_INTERNAL_9a3d20fd_4_k_cu_18007be7_27864cute7productE,@object
	.size		_ZN39_INTERNAL_9a3d20fd_4_k_cu_18007be7_27864cute7productE,(_ZN39_INTERNAL_9a3d20fd_4_k_cu_18007be7_27864cuda3std3__45__cpo3endE - _ZN39_INTERNAL_9a3d20fd_4_k_cu_18007be7_27864cute7productE)
_ZN39_INTERNAL_9a3d20fd_4_k_cu_18007be7_27864cute7productE:
	.zero		1
	.type		_ZN39_INTERNAL_9a3d20fd_4_k_cu_18007be7_27864cuda3std3__45__cpo3endE,@object
	.size		_ZN39_INTERNAL_9a3d20fd_4_k_cu_18007be7_27864cuda3std3__45__cpo3endE,(_ZN39_INTERNAL_9a3d20fd_4_k_cu_18007be7_27864cuda3std3__419piecewise_constructE - _ZN39_INTERNAL_9a3d20fd_4_k_cu_18007be7_27864cuda3std3__45__cpo3endE)
_ZN39_INTERNAL_9a3d20fd_4_k_cu_18007be7_27864cuda3std3__45__cpo3endE:
	.zero		1
	.type		_ZN39_INTERNAL_9a3d20fd_4_k_cu_18007be7_27864cuda3std3__419piecewise_constructE,@object
	.size		_ZN39_INTERNAL_9a3d20fd_4_k_cu_18007be7_27864cuda3std3__419piecewise_constructE,(_ZN39_INTERNAL_9a3d20fd_4_k_cu_18007be7_27864cuda3std3__45__cpo4cendE - _ZN39_INTERNAL_9a3d20fd_4_k_cu_18007be7_27864cuda3std3__419piecewise_constructE)
_ZN39_INTERNAL_9a3d20fd_4_k_cu_18007be7_27864cuda3std3__419piecewise_constructE:
	.zero		1
	.type		_ZN39_INTERNAL_9a3d20fd_4_k_cu_18007be7_27864cuda3std3__45__cpo4cendE,@object
	.size		_ZN39_INTERNAL_9a3d20fd_4_k_cu_18007be7_27864cuda3std3__45__cpo4cendE,(_ZN39_INTERNAL_9a3d20fd_4_k_cu_18007be7_27864cuda3std6ranges3__45__cpo4swapE - _ZN39_INTERNAL_9a3d20fd_4_k_cu_18007be7_27864cuda3std3__45__cpo4cendE)
_ZN39_INTERNAL_9a3d20fd_4_k_cu_18007be7_27864cuda3std3__45__cpo4cendE:
	.zero		1
	.type		_ZN39_INTERNAL_9a3d20fd_4_k_cu_18007be7_27864cuda3std6ranges3__45__cpo4swapE,@object
	.size		_ZN39_INTERNAL_9a3d20fd_4_k_cu_18007be7_27864cuda3std6ranges3__45__cpo4swapE,(.L_8 - _ZN39_INTERNAL_9a3d20fd_4_k_cu_18007be7_27864cuda3std6ranges3__45__cpo4swapE)
_ZN39_INTERNAL_9a3d20fd_4_k_cu_18007be7_27864cuda3std6ranges3__45__cpo4swapE:
	.zero		1
.L_8:


//--------------------- .nv.constant0._ZN7cutlass13device_kernelINS_4gemm6kernel13GemmUniversalIN4cute5tupleIJiiiiEEENS1_10collective13CollectiveMmaINS1_34MainloopSm90TmaGmmaWarpSpecializedILi7ENS5_IJNS4_1CILi1EEESB_SB_EEENS1_35KernelTmaWarpSpecializedCooperativeEEENS5_IJNSA_ILi128EEESF_NSA_ILi64EEEEEENS_10bfloat16_tENS5_IJlSB_lEEESI_SJ_NS4_8TiledMMAINS4_8MMA_AtomIJNS4_4SM904GMMA28MMA_64x128x16_F32BF16BF16_SSILNSN_5MajorE0ELSP_0ELNSN_7ScaleInE1ELSQ_1EEEEEENS4_6LayoutINS5_IJNSA_ILi2EEESB_SB_EEENS5_IJSB_NSA_ILi0EEESW_EEEEENS5_IJNS4_10UnderscoreESZ_SZ_EEEEENS4_13SM90_TMA_LOADENS4_14ComposedLayoutINS4_7SwizzleILi3ELi4ELi3EEENS4_18smem_ptr_flag_bitsILi16EEENST_INS5_IJNSA_ILi8EEESG_EEENS5_IJSG_SB_EEEEEEEvNS4_8identityES12_S1C_vS1D_EENS_8epilogue10collective6detail29Sm90TmaWarpSpecializedAdapterINS1G_15DefaultEpilogueISI_SJ_SJ_NS1F_6thread17LinearCombinationISI_Li1EffLNS1K_9ScaleType4KindE0ELNS_15FloatRoundStyleE2ESI_EENS1_15EpilogueDefaultEEEEEvvEEEEvNT_6ParamsE --------------------------
	.section	.nv.constant0._ZN7cutlass13device_kernelINS_4gemm6kernel13GemmUniversalIN4cute5tupleIJiiiiEEENS1_10collective13CollectiveMmaINS1_34MainloopSm90TmaGmmaWarpSpecializedILi7ENS5_IJNS4_1CILi1EEESB_SB_EEENS1_35KernelTmaWarpSpecializedCooperativeEEENS5_IJNSA_ILi128EEESF_NSA_ILi64EEEEEENS_10bfloat16_tENS5_IJlSB_lEEESI_SJ_NS4_8TiledMMAINS4_8MMA_AtomIJNS4_4SM904GMMA28MMA_64x128x16_F32BF16BF16_SSILNSN_5MajorE0ELSP_0ELNSN_7ScaleInE1ELSQ_1EEEEEENS4_6LayoutINS5_IJNSA_ILi2EEESB_SB_EEENS5_IJSB_NSA_ILi0EEESW_EEEEENS5_IJNS4_10UnderscoreESZ_SZ_EEEEENS4_13SM90_TMA_LOADENS4_14ComposedLayoutINS4_7SwizzleILi3ELi4ELi3EEENS4_18smem_ptr_flag_bitsILi16EEENST_INS5_IJNSA_ILi8EEESG_EEENS5_IJSG_SB_EEEEEEEvNS4_8identityES12_S1C_vS1D_EENS_8epilogue10collective6detail29Sm90TmaWarpSpecializedAdapterINS1G_15DefaultEpilogueISI_SJ_SJ_NS1F_6thread17LinearCombinationISI_Li1EffLNS1K_9ScaleType4KindE0ELNS_15FloatRoundStyleE2ESI_EENS1_15EpilogueDefaultEEEEEvvEEEEvNT_6ParamsE,"a",@progbits
	.sectionflags	@""
	.align	4
.nv.constant0._ZN7cutlass13device_kernelINS_4gemm6kernel13GemmUniversalIN4cute5tupleIJiiiiEEENS1_10collective13CollectiveMmaINS1_34MainloopSm90TmaGmmaWarpSpecializedILi7ENS5_IJNS4_1CILi1EEESB_SB_EEENS1_35KernelTmaWarpSpecializedCooperativeEEENS5_IJNSA_ILi128EEESF_NSA_ILi64EEEEEENS_10bfloat16_tENS5_IJlSB_lEEESI_SJ_NS4_8TiledMMAINS4_8MMA_AtomIJNS4_4SM904GMMA28MMA_64x128x16_F32BF16BF16_SSILNSN_5MajorE0ELSP_0ELNSN_7ScaleInE1ELSQ_1EEEEEENS4_6LayoutINS5_IJNSA_ILi2EEESB_SB_EEENS5_IJSB_NSA_ILi0EEESW_EEEEENS5_IJNS4_10UnderscoreESZ_SZ_EEEEENS4_13SM90_TMA_LOADENS4_14ComposedLayoutINS4_7SwizzleILi3ELi4ELi3EEENS4_18smem_ptr_flag_bitsILi16EEENST_INS5_IJNSA_ILi8EEESG_EEENS5_IJSG_SB_EEEEEEEvNS4_8identityES12_S1C_vS1D_EENS_8epilogue10collective6detail29Sm90TmaWarpSpecializedAdapterINS1G_15DefaultEpilogueISI_SJ_SJ_NS1F_6thread17LinearCombinationISI_Li1EffLNS1K_9ScaleType4KindE0ELNS_15FloatRoundStyleE2ESI_EENS1_15EpilogueDefaultEEEEEvvEEEEvNT_6ParamsE:
	.zero		1664


//--------------------- SYMBOLS --------------------------

	.type		.nv.reservedSmem.offset0,@object
	.size		.nv.reservedSmem.offset0,0x4
	.type		__assertfail,@function
